	.target	sm_86

	.elftype	@"ET_EXEC"


//--------------------- .note.nv.tkinfo           --------------------------
	.section	.note.nv.tkinfo,"",@"SHT_NOTE"
	.sectionflags	@"SHF_NOTE_NV_TKINFO"
	.tkinfo
        /*0018*/ 	.word	0x00000002
        /*0030*/ 	.string	""
        /*0030*/ 	.string	"ptxas"
        /*0030*/ 	.string	"Cuda compilation tools, release 13.1, V13.1.80"
        /*0030*/ 	.string	"Build cuda_13.1.r13.1/compiler.36836380_0"
        /*0030*/ 	.string	"-v  -arch sm_86 "



//--------------------- .note.nv.cuinfo           --------------------------
	.section	.note.nv.cuinfo,"",@"SHT_NOTE"
	.sectionflags	@"SHF_NOTE_NV_CUINFO"
        /*0018*/ 	.short	0x0002
        /*001a*/ 	.short	0x0050
        /*001c*/ 	.short	0x0083
	.zero		2


//--------------------- .nv.info                  --------------------------
	.section	.nv.info,"",@"SHT_CUDA_INFO"
	.align	4


	//----- nvinfo : EIATTR_REGCOUNT
	.align		4
        /*0000*/ 	.byte	0x04, 0x2f
        /*0002*/ 	.short	(.L_1 - .L_0)
	.align		4
.L_0:
        /*0004*/ 	.word	index@(gemm_mma_kernel)
        /*0008*/ 	.word	0x000000bb


	//----- nvinfo : EIATTR_FRAME_SIZE
	.align		4
.L_1:
        /*000c*/ 	.byte	0x04, 0x11
        /*000e*/ 	.short	(.L_3 - .L_2)
	.align		4
.L_2:
        /*0010*/ 	.word	index@(gemm_mma_kernel)
        /*0014*/ 	.word	0x00000000


	//----- nvinfo : EIATTR_MIN_STACK_SIZE
	.align		4
.L_3:
        /*0018*/ 	.byte	0x04, 0x12
        /*001a*/ 	.short	(.L_5 - .L_4)
	.align		4
.L_4:
        /*001c*/ 	.word	index@(gemm_mma_kernel)
        /*0020*/ 	.word	0x00000000
.L_5:


//--------------------- .nv.info.gemm_mma_kernel  --------------------------
	.section	.nv.info.gemm_mma_kernel,"",@"SHT_CUDA_INFO"
	.sectionflags	@""
	.align	4


	//----- nvinfo : EIATTR_CUDA_API_VERSION
	.align		4
        /*0000*/ 	.byte	0x04, 0x37
        /*0002*/ 	.short	(.L_7 - .L_6)
.L_6:
        /*0004*/ 	.word	0x00000083


	//----- nvinfo : EIATTR_SW2861232_WAR
	.align		4
.L_7:
        /*0008*/ 	.byte	0x01, 0x35
	.zero		2


	//----- nvinfo : EIATTR_PARAM_CBANK
	.align		4
        /*000c*/ 	.byte	0x04, 0x0a
        /*000e*/ 	.short	(.L_9 - .L_8)
	.align		4
.L_8:
        /*0010*/ 	.word	index@(.nv.constant0.gemm_mma_kernel)
        /*0014*/ 	.short	0x0160
        /*0016*/ 	.short	0x0024


	//----- nvinfo : EIATTR_CBANK_PARAM_SIZE
	.align		4
.L_9:
        /*0018*/ 	.byte	0x03, 0x19
        /*001a*/ 	.short	0x0024


	//----- nvinfo : EIATTR_KPARAM_INFO
	.align		4
        /*001c*/ 	.byte	0x04, 0x17
        /*001e*/ 	.short	(.L_11 - .L_10)
.L_10:
        /*0020*/ 	.word	0x00000000
        /*0024*/ 	.short	0x0005
        /*0026*/ 	.short	0x0020
        /*0028*/ 	.byte	0x00, 0xf0, 0x11, 0x00


	//----- nvinfo : EIATTR_KPARAM_INFO
	.align		4
.L_11:
        /*002c*/ 	.byte	0x04, 0x17
        /*002e*/ 	.short	(.L_13 - .L_12)
.L_12:
        /*0030*/ 	.word	0x00000000
        /*0034*/ 	.short	0x0004
        /*0036*/ 	.short	0x001c
        /*0038*/ 	.byte	0x00, 0xf0, 0x11, 0x00


	//----- nvinfo : EIATTR_KPARAM_INFO
	.align		4
.L_13:
        /*003c*/ 	.byte	0x04, 0x17
        /*003e*/ 	.short	(.L_15 - .L_14)
.L_14:
        /*0040*/ 	.word	0x00000000
        /*0044*/ 	.short	0x0003
        /*0046*/ 	.short	0x0018
        /*0048*/ 	.byte	0x00, 0xf0, 0x11, 0x00


	//----- nvinfo : EIATTR_KPARAM_INFO
	.align		4
.L_15:
        /*004c*/ 	.byte	0x04, 0x17
        /*004e*/ 	.short	(.L_17 - .L_16)
.L_16:
        /*0050*/ 	.word	0x00000000
        /*0054*/ 	.short	0x0002
        /*0056*/ 	.short	0x0010
        /*0058*/ 	.byte	0x00, 0xf0, 0x21, 0x00


	//----- nvinfo : EIATTR_KPARAM_INFO
	.align		4
.L_17:
        /*005c*/ 	.byte	0x04, 0x17
        /*005e*/ 	.short	(.L_19 - .L_18)
.L_18:
        /*0060*/ 	.word	0x00000000
        /*0064*/ 	.short	0x0001
        /*0066*/ 	.short	0x0008
        /*0068*/ 	.byte	0x00, 0xf0, 0x21, 0x00


	//----- nvinfo : EIATTR_KPARAM_INFO
	.align		4
.L_19:
        /*006c*/ 	.byte	0x04, 0x17
        /*006e*/ 	.short	(.L_21 - .L_20)
.L_20:
        /*0070*/ 	.word	0x00000000
        /*0074*/ 	.short	0x0000
        /*0076*/ 	.short	0x0000
        /*0078*/ 	.byte	0x00, 0xf0, 0x21, 0x00


	//----- nvinfo : EIATTR_WMMA_USED
	.align		4
.L_21:
        /*007c*/ 	.byte	0x01, 0x2b
	.zero		2


	//----- nvinfo : EIATTR_MAXREG_COUNT
	.align		4
        /*0080*/ 	.byte	0x03, 0x1b
        /*0082*/ 	.short	0x00ff


	//----- nvinfo : EIATTR_NUM_BARRIERS
	.align		4
        /*0084*/ 	.byte	0x02, 0x4c
        /*0086*/ 	.byte	0x01
	.zero		1


	//----- nvinfo : EIATTR_MERCURY_ISA_VERSION
	.align		4
        /*0088*/ 	.byte	0x03, 0x5f
        /*008a*/ 	.short	0x0000


	//----- nvinfo : EIATTR_EXIT_INSTR_OFFSETS
	.align		4
        /*008c*/ 	.byte	0x04, 0x1c
        /*008e*/ 	.short	(.L_23 - .L_22)


	//   ....[0]....
.L_22:
        /*0090*/ 	.word	0x00004740


	//   ....[1]....
        /*0094*/ 	.word	0x00005e10


	//   ....[2]....
        /*0098*/ 	.word	0x00005f70


	//----- nvinfo : EIATTR_MAX_THREADS
	.align		4
.L_23:
        /*009c*/ 	.byte	0x04, 0x05
        /*009e*/ 	.short	(.L_25 - .L_24)
.L_24:
        /*00a0*/ 	.word	0x00000080
        /*00a4*/ 	.word	0x00000001
        /*00a8*/ 	.word	0x00000001


	//----- nvinfo : EIATTR_CRS_STACK_SIZE
	.align		4
.L_25:
        /*00ac*/ 	.byte	0x04, 0x1e
        /*00ae*/ 	.short	(.L_27 - .L_26)
.L_26:
        /*00b0*/ 	.word	0x00000000
.L_27:


//--------------------- .nv.callgraph             --------------------------
	.section	.nv.callgraph,"",@"SHT_CUDA_CALLGRAPH"
	.align	4
	.sectionentsize	8
	.align		4
        /*0000*/ 	.word	0x00000000
	.align		4
        /*0004*/ 	.word	0xffffffff
	.align		4
        /*0008*/ 	.word	0x00000000
	.align		4
        /*000c*/ 	.word	0xfffffffe
	.align		4
        /*0010*/ 	.word	0x00000000
	.align		4
        /*0014*/ 	.word	0xfffffffd
	.align		4
        /*0018*/ 	.word	0x00000000
	.align		4
        /*001c*/ 	.word	0xfffffffc


//--------------------- .nv.rel.action            --------------------------
	.section	.nv.rel.action,"",@"SHT_CUDA_RELOCINFO"
	.align	8
	.sectionentsize	8
        /*0000*/ 	.byte	0x73, 0x00, 0x00, 0x00, 0x00, 0x00, 0x00, 0x00, 0x00, 0x00, 0x00, 0x11, 0x25, 0x00, 0x05, 0x36


//--------------------- .nv.constant0.gemm_mma_kernel --------------------------
	.section	.nv.constant0.gemm_mma_kernel,"a",@progbits
	.sectionflags	@""
	.align	4
.nv.constant0.gemm_mma_kernel:
	.zero		388


//--------------------- .text.gemm_mma_kernel     --------------------------
	.section	.text.gemm_mma_kernel,"ax",@progbits
	.sectioninfo	@"SHI_REGISTERS=187"
	.align	128
        .global         gemm_mma_kernel
        .type           gemm_mma_kernel,@function
        .size           gemm_mma_kernel,(.L_x_66 - gemm_mma_kernel)
        .other          gemm_mma_kernel,@"STO_CUDA_ENTRY STV_DEFAULT"
gemm_mma_kernel:
.text.gemm_mma_kernel:
[----:B------:R-:W-:Y:S02]  /*0000*/  IMAD.MOV.U32 R1, RZ, RZ, c[0x0][0x28] ;  /* 0x00000a00ff017624 */ /* 0x000fe400078e00ff */
[----:B------:R-:W1:Y:S01]  /*0010*/  S2R R0, SR_TID.X ;  /* 0x0000000000007919 */ /* 0x000e620000002100 */
[----:B------:R-:W-:Y:S01]  /*0020*/  ULDC.64 UR4, c[0x0][0x118] ;  /* 0x0000460000047ab9 */ /* 0x000fe20000000a00 */
[----:B------:R-:W-:Y:S01]  /*0030*/  BSSY B0, `(.L_x_0) ;  /* 0x000012f000007945 */ /* 0x000fe20003800000 */
[----:B------:R-:W-:Y:S01]  /*0040*/  IMAD.MOV.U32 R35, RZ, RZ, RZ ;  /* 0x000000ffff237224 */ /* 0x000fe200078e00ff */
[----:B------:R-:W2:Y:S01]  /*0050*/  S2R R27, SR_CTAID.X ;  /* 0x00000000001b7919 */ /* 0x000ea20000002500 */
[----:B------:R-:W-:Y:S02]  /*0060*/  IMAD.MOV.U32 R123, RZ, RZ, RZ ;  /* 0x000000ffff7b7224 */ /* 0x000fe400078e00ff */
[----:B------:R-:W-:Y:S01]  /*0070*/  IMAD.MOV.U32 R43, RZ, RZ, RZ ;  /* 0x000000ffff2b7224 */ /* 0x000fe200078e00ff */
[----:B------:R-:W3:Y:S01]  /*0080*/  S2R R3, SR_CTAID.Y ;  /* 0x0000000000037919 */ /* 0x000ee20000002600 */
[----:B------:R-:W-:Y:S02]  /*0090*/  IMAD.MOV.U32 R115, RZ, RZ, RZ ;  /* 0x000000ffff737224 */ /* 0x000fe400078e00ff */
[----:B------:R-:W-:-:S02]  /*00a0*/  IMAD.MOV.U32 R111, RZ, RZ, RZ ;  /* 0x000000ffff6f7224 */ /* 0x000fc400078e00ff */
[----:B------:R-:W-:Y:S02]  /*00b0*/  IMAD.MOV.U32 R107, RZ, RZ, RZ ;  /* 0x000000ffff6b7224 */ /* 0x000fe400078e00ff */
[----:B------:R-:W-:Y:S02]  /*00c0*/  IMAD.MOV.U32 R103, RZ, RZ, RZ ;  /* 0x000000ffff677224 */ /* 0x000fe400078e00ff */
[----:B------:R-:W-:Y:S02]  /*00d0*/  IMAD.MOV.U32 R99, RZ, RZ, RZ ;  /* 0x000000ffff637224 */ /* 0x000fe400078e00ff */
[----:B------:R-:W-:Y:S02]  /*00e0*/  IMAD.MOV.U32 R117, RZ, RZ, RZ ;  /* 0x000000ffff757224 */ /* 0x000fe400078e00ff */
[----:B------:R-:W-:Y:S02]  /*00f0*/  IMAD.MOV.U32 R125, RZ, RZ, RZ ;  /* 0x000000ffff7d7224 */ /* 0x000fe400078e00ff */
[----:B------:R-:W-:Y:S01]  /*0100*/  IMAD.MOV.U32 R133, RZ, RZ, RZ ;  /* 0x000000ffff857224 */ /* 0x000fe200078e00ff */
[----:B-1----:R-:W-:Y:S01]  /*0110*/  ISETP.GT.AND P0, PT, R0, 0x1f, PT ;  /* 0x0000001f0000780c */ /* 0x002fe20003f04270 */
[----:B------:R-:W-:Y:S01]  /*0120*/  IMAD.MOV.U32 R169, RZ, RZ, RZ ;  /* 0x000000ffffa97224 */ /* 0x000fe200078e00ff */
[----:B------:R-:W-:Y:S01]  /*0130*/  SHF.R.S32.HI R11, RZ, 0x1f, R0 ;  /* 0x0000001fff0b7819 */ /* 0x000fe20000011400 */
[----:B------:R-:W-:-:S02]  /*0140*/  IMAD.MOV.U32 R173, RZ, RZ, RZ ;  /* 0x000000ffffad7224 */ /* 0x000fc400078e00ff */
[----:B------:R-:W-:Y:S01]  /*0150*/  IMAD.MOV.U32 R177, RZ, RZ, RZ ;  /* 0x000000ffffb17224 */ /* 0x000fe200078e00ff */
[----:B------:R-:W-:Y:S01]  /*0160*/  LEA.HI R181, R11, R0, RZ, 0x5 ;  /* 0x000000000bb57211 */ /* 0x000fe200078f28ff */
[----:B------:R-:W-:Y:S02]  /*0170*/  IMAD.MOV.U32 R157, RZ, RZ, RZ ;  /* 0x000000ffff9d7224 */ /* 0x000fe400078e00ff */
[----:B------:R-:W-:Y:S01]  /*0180*/  IMAD.MOV.U32 R165, RZ, RZ, RZ ;  /* 0x000000ffffa57224 */ /* 0x000fe200078e00ff */
[----:B------:R-:W-:Y:S01]  /*0190*/  SHF.R.S32.HI R181, RZ, 0x5, R181 ;  /* 0x00000005ffb57819 */ /* 0x000fe200000114b5 */
[----:B--2---:R-:W-:Y:S02]  /*01a0*/  IMAD.SHL.U32 R27, R27, 0x100, RZ ;  /* 0x000001001b1b7824 */ /* 0x004fe400078e00ff */
[----:B---3--:R-:W-:Y:S01]  /*01b0*/  IMAD.SHL.U32 R3, R3, 0x40, RZ ;  /* 0x0000004003037824 */ /* 0x008fe200078e00ff */
[----:B------:R-:W-:Y:S05]  /*01c0*/  @P0 BRA `(.L_x_1) ;  /* 0x0000115000000947 */ /* 0x000fea0003800000 */
[----:B------:R-:W-:-:S05]  /*01d0*/  IMAD.MOV.U32 R2, RZ, RZ, c[0x0][0x180] ;  /* 0x00006000ff027624 */ /* 0x000fca00078e00ff */
[----:B------:R-:W-:-:S13]  /*01e0*/  ISETP.GE.AND P0, PT, R2, 0x1, PT ;  /* 0x000000010200780c */ /* 0x000fda0003f06270 */
[----:B------:R-:W-:Y:S05]  /*01f0*/  @!P0 BRA `(.L_x_2) ;  /* 0x0000111000008947 */ /* 0x000fea0003800000 */
[----:B------:R-:W-:Y:S01]  /*0200*/  IADD3 R12, -R0, 0x1ff, RZ ;  /* 0x000001ff000c7810 */ /* 0x000fe20007ffe1ff */
[----:B------:R-:W-:Y:S01]  /*0210*/  BSSY B1, `(.L_x_3) ;  /* 0x0000024000017945 */ /* 0x000fe20003800000 */
[----:B------:R-:W-:Y:S02]  /*0220*/  IMAD.MOV.U32 R10, RZ, RZ, R0 ;  /* 0x000000ffff0a7224 */ /* 0x000fe400078e0000 */
[----:B------:R-:W-:-:S04]  /*0230*/  LEA.HI R2, R12, 0x1, RZ, 0x1b ;  /* 0x000000010c027811 */ /* 0x000fc800078fd8ff */
[----:B------:R-:W-:-:S13]  /*0240*/  LOP3.LUT P0, R2, R2, 0x3, RZ, 0xc0, !PT ;  /* 0x0000000302027812 */ /* 0x000fda000780c0ff */
[----:B------:R-:W-:Y:S05]  /*0250*/  @!P0 BRA `(.L_x_4) ;  /* 0x000001f000008947 */ /* 0x000fea0003800000 */
[----:B------:R-:W-:-:S04]  /*0260*/  IMAD.MOV.U32 R10, RZ, RZ, R0 ;  /* 0x000000ffff0a7224 */ /* 0x000fc800078e0000 */
.L_x_7:
[----:B-1----:R-:W-:Y:S01]  /*0270*/  IMAD.SHL.U32 R4, R10, 0x8, RZ ;  /* 0x000000080a047824 */ /* 0x002fe200078e00ff */
[----:B------:R-:W-:Y:S01]  /*0280*/  SHF.R.S32.HI R7, RZ, 0x1f, R10 ;  /* 0x0000001fff077819 */ /* 0x000fe2000001140a */
[----:B------:R-:W-:Y:S01]  /*0290*/  BSSY B2, `(.L_x_5) ;  /* 0x0000019000027945 */ /* 0x000fe20003800000 */
[----:B------:R-:W-:Y:S02]  /*02a0*/  IADD3 R2, R2, -0x1, RZ ;  /* 0xffffffff02027810 */ /* 0x000fe40007ffe0ff */
[----:B------:R-:W-:Y:S02]  /*02b0*/  SHF.R.S32.HI R5, RZ, 0x1f, R4 ;  /* 0x0000001fff057819 */ /* 0x000fe40000011404 */
[----:B------:R-:W-:Y:S02]  /*02c0*/  LEA.HI R7, R7, R10, RZ, 0x3 ;  /* 0x0000000a07077211 */ /* 0x000fe400078f18ff */
[----:B------:R-:W-:Y:S02]  /*02d0*/  LEA.HI R5, R5, R4, RZ, 0x6 ;  /* 0x0000000405057211 */ /* 0x000fe400078f30ff */
[----:B------:R-:W-:-:S02]  /*02e0*/  SHF.R.S32.HI R6, RZ, 0x3, R7 ;  /* 0x00000003ff067819 */ /* 0x000fc40000011407 */
[----:B------:R-:W-:Y:S02]  /*02f0*/  LOP3.LUT R5, R5, 0xffffffc0, RZ, 0xc0, !PT ;  /* 0xffffffc005057812 */ /* 0x000fe400078ec0ff */
[----:B------:R-:W-:-:S03]  /*0300*/  ISETP.NE.AND P1, PT, R2, RZ, PT ;  /* 0x000000ff0200720c */ /* 0x000fc60003f25270 */
[----:B------:R-:W-:Y:S02]  /*0310*/  IMAD.IADD R9, R4, 0x1, -R5 ;  /* 0x0000000104097824 */ /* 0x000fe400078e0a05 */
[----:B------:R-:W-:-:S03]  /*0320*/  IMAD.IADD R4, R3, 0x1, R6 ;  /* 0x0000000103047824 */ /* 0x000fc600078e0206 */
[----:B------:R-:W-:-:S04]  /*0330*/  ISETP.GE.AND P0, PT, R9, c[0x0][0x180], PT ;  /* 0x0000600009007a0c */ /* 0x000fc80003f06270 */
[----:B------:R-:W-:-:S13]  /*0340*/  ISETP.GE.OR P0, PT, R4, c[0x0][0x178], P0 ;  /* 0x00005e0004007a0c */ /* 0x000fda0000706670 */
[----:B------:R-:W-:Y:S05]  /*0350*/  @P0 BRA `(.L_x_6) ;  /* 0x000000c000000947 */ /* 0x000fea0003800000 */
[----:B------:R-:W-:Y:S01]  /*0360*/  IMAD R4, R4, c[0x0][0x180], RZ ;  /* 0x0000600004047a24 */ /* 0x000fe200078e02ff */
[--C-:B------:R-:W-:Y:S01]  /*0370*/  SHF.R.S32.HI R5, RZ, 0x1f, R9.reuse ;  /* 0x0000001fff057819 */ /* 0x100fe20000011409 */
[----:B------:R-:W-:-:S03]  /*0380*/  IMAD R6, R6, 0x48, R9 ;  /* 0x0000004806067824 */ /* 0x000fc600078e0209 */
[----:B------:R-:W-:-:S04]  /*0390*/  IADD3 R7, P0, R9, R4, RZ ;  /* 0x0000000409077210 */ /* 0x000fc80007f1e0ff */
[----:B------:R-:W-:Y:S02]  /*03a0*/  LEA.HI.X.SX32 R8, R4, R5, 0x1, P0 ;  /* 0x0000000504087211 */ /* 0x000fe400000f0eff */
[----:B------:R-:W-:-:S04]  /*03b0*/  LEA R4, P0, R7, c[0x0][0x160], 0x1 ;  /* 0x0000580007047a11 */ /* 0x000fc800078008ff */
[----:B------:R-:W-:Y:S01]  /*03c0*/  LEA.HI.X R5, R7, c[0x0][0x164], R8, 0x1, P0 ;  /* 0x0000590007057a11 */ /* 0x000fe200000f0c08 */
[----:B------:R-:W-:-:S05]  /*03d0*/  IMAD.SHL.U32 R7, R6, 0x2, RZ ;  /* 0x0000000206077824 */ /* 0x000fca00078e00ff */
[----:B------:R-:W-:Y:S01]  /*03e0*/  @!PT LDS RZ, [RZ] ;  /* 0x00000000fffff984 */ /* 0x000fe20000000800 */
[----:B------:R-:W-:Y:S01]  /*03f0*/  @!PT LDS RZ, [RZ] ;  /* 0x00000000fffff984 */ /* 0x000fe20000000800 */
[----:B------:R-:W-:Y:S01]  /*0400*/  @!PT LDS RZ, [RZ] ;  /* 0x00000000fffff984 */ /* 0x000fe20000000800 */
[----:B------:R1:W-:Y:S03]  /*0410*/  LDGSTS.E.128 [R7+0x80], [R4.64] ;  /* 0x0008000004077fae */ /* 0x0003e6000b921c44 */
.L_x_6:
[----:B------:R-:W-:Y:S05]  /*0420*/  BSYNC B2 ;  /* 0x0000000000027941 */ /* 0x000fea0003800000 */
.L_x_5:
[----:B------:R-:W-:Y:S01]  /*0430*/  IADD3 R10, R10, 0x20, RZ ;  /* 0x000000200a0a7810 */ /* 0x000fe20007ffe0ff */
[----:B------:R-:W-:Y:S05]  /*0440*/  @P1 BRA `(.L_x_7) ;  /* 0xfffffe2000001947 */ /* 0x000fea000383ffff */
.L_x_4:
[----:B------:R-:W-:Y:S05]  /*0450*/  BSYNC B1 ;  /* 0x0000000000017941 */ /* 0x000fea0003800000 */
.L_x_3:
[----:B------:R-:W-:Y:S01]  /*0460*/  ISETP.GE.U32.AND P0, PT, R12, 0x60, PT ;  /* 0x000000600c00780c */ /* 0x000fe20003f06070 */
[----:B------:R-:W-:-:S12]  /*0470*/  BSSY B1, `(.L_x_8) ;  /* 0x000005e000017945 */ /* 0x000fd80003800000 */
[----:B------:R-:W-:Y:S05]  /*0480*/  @!P0 BRA `(.L_x_9) ;  /* 0x000005c000008947 */ /* 0x000fea0003800000 */
.L_x_12:
[C---:B-1----:R-:W-:Y:S01]  /*0490*/  IADD3 R4, R10.reuse, 0x20, RZ ;  /* 0x000000200a047810 */ /* 0x042fe20007ffe0ff */
[C---:B------:R-:W-:Y:S01]  /*04a0*/  IMAD.SHL.U32 R2, R10.reuse, 0x8, RZ ;  /* 0x000000080a027824 */ /* 0x040fe200078e00ff */
[----:B------:R-:W-:Y:S01]  /*04b0*/  IADD3 R8, R10, 0x40, RZ ;  /* 0x000000400a087810 */ /* 0x000fe20007ffe0ff */
[----:B------:R-:W-:Y:S01]  /*04c0*/  BSSY B2, `(.L_x_10) ;  /* 0x0000057000027945 */ /* 0x000fe20003800000 */
[----:B------:R-:W-:Y:S02]  /*04d0*/  SHF.R.S32.HI R7, RZ, 0x1f, R4 ;  /* 0x0000001fff077819 */ /* 0x000fe40000011404 */
[----:B------:R-:W-:Y:S01]  /*04e0*/  SHF.R.S32.HI R9, RZ, 0x1f, R8 ;  /* 0x0000001fff097819 */ /* 0x000fe20000011408 */
[----:B------:R-:W-:Y:S01]  /*04f0*/  IMAD.SHL.U32 R12, R8, 0x8, RZ ;  /* 0x00000008080c7824 */ /* 0x000fe200078e00ff */
[----:B------:R-:W-:Y:S01]  /*0500*/  LEA.HI R6, R7, R4, RZ, 0x3 ;  /* 0x0000000407067211 */ /* 0x000fe200078f18ff */
[----:B------:R-:W-:Y:S01]  /*0510*/  IMAD.SHL.U32 R4, R4, 0x8, RZ ;  /* 0x0000000804047824 */ /* 0x000fe200078e00ff */
[----:B------:R-:W-:-:S02]  /*0520*/  SHF.R.S32.HI R5, RZ, 0x1f, R2 ;  /* 0x0000001fff057819 */ /* 0x000fc40000011402 */
[----:B------:R-:W-:Y:S02]  /*0530*/  SHF.R.S32.HI R13, RZ, 0x1f, R12 ;  /* 0x0000001fff0d7819 */ /* 0x000fe4000001140c */
[----:B------:R-:W-:Y:S02]  /*0540*/  LEA.HI R8, R9, R8, RZ, 0x3 ;  /* 0x0000000809087211 */ /* 0x000fe400078f18ff */
[----:B------:R-:W-:Y:S02]  /*0550*/  SHF.R.S32.HI R9, RZ, 0x1f, R4 ;  /* 0x0000001fff097819 */ /* 0x000fe40000011404 */
[----:B------:R-:W-:Y:S02]  /*0560*/  LEA.HI R5, R5, R2, RZ, 0x6 ;  /* 0x0000000205057211 */ /* 0x000fe400078f30ff */
[----:B------:R-:W-:Y:S02]  /*0570*/  LEA.HI R13, R13, R12, RZ, 0x6 ;  /* 0x0000000c0d0d7211 */ /* 0x000fe400078f30ff */
[----:B------:R-:W-:-:S02]  /*0580*/  SHF.R.S32.HI R7, RZ, 0x1f, R10 ;  /* 0x0000001fff077819 */ /* 0x000fc4000001140a */
[----:B------:R-:W-:Y:S02]  /*0590*/  LEA.HI R9, R9, R4, RZ, 0x6 ;  /* 0x0000000409097211 */ /* 0x000fe400078f30ff */
[----:B------:R-:W-:Y:S02]  /*05a0*/  LOP3.LUT R5, R5, 0xffffffc0, RZ, 0xc0, !PT ;  /* 0xffffffc005057812 */ /* 0x000fe400078ec0ff */
[----:B------:R-:W-:Y:S02]  /*05b0*/  LOP3.LUT R13, R13, 0xffffffc0, RZ, 0xc0, !PT ;  /* 0xffffffc00d0d7812 */ /* 0x000fe400078ec0ff */
[----:B------:R-:W-:Y:S01]  /*05c0*/  LEA.HI R7, R7, R10, RZ, 0x3 ;  /* 0x0000000a07077211 */ /* 0x000fe200078f18ff */
[----:B------:R-:W-:Y:S01]  /*05d0*/  IMAD.IADD R15, R2, 0x1, -R5 ;  /* 0x00000001020f7824 */ /* 0x000fe200078e0a05 */
[----:B------:R-:W-:Y:S01]  /*05e0*/  LOP3.LUT R9, R9, 0xffffffc0, RZ, 0xc0, !PT ;  /* 0xffffffc009097812 */ /* 0x000fe200078ec0ff */
[----:B------:R-:W-:Y:S01]  /*05f0*/  IMAD.IADD R19, R12, 0x1, -R13 ;  /* 0x000000010c137824 */ /* 0x000fe200078e0a0d */
[----:B------:R-:W-:-:S02]  /*0600*/  IADD3 R2, R10, 0x60, RZ ;  /* 0x000000600a027810 */ /* 0x000fc40007ffe0ff */
[----:B------:R-:W-:Y:S01]  /*0610*/  SHF.R.S32.HI R16, RZ, 0x3, R7 ;  /* 0x00000003ff107819 */ /* 0x000fe20000011407 */
[----:B------:R-:W-:Y:S01]  /*0620*/  IMAD.IADD R17, R4, 0x1, -R9 ;  /* 0x0000000104117824 */ /* 0x000fe200078e0a09 */
[----:B------:R-:W-:Y:S01]  /*0630*/  SHF.R.S32.HI R12, RZ, 0x3, R6 ;  /* 0x00000003ff0c7819 */ /* 0x000fe20000011406 */
[----:B------:R-:W-:Y:S01]  /*0640*/  IMAD.SHL.U32 R7, R2, 0x8, RZ ;  /* 0x0000000802077824 */ /* 0x000fe200078e00ff */
[----:B------:R-:W-:Y:S01]  /*0650*/  SHF.R.S32.HI R18, RZ, 0x3, R8 ;  /* 0x00000003ff127819 */ /* 0x000fe20000011408 */
[----:B------:R-:W-:Y:S01]  /*0660*/  IMAD.IADD R9, R3, 0x1, R16 ;  /* 0x0000000103097824 */ /* 0x000fe200078e0210 */
[----:B------:R-:W-:Y:S01]  /*0670*/  ISETP.GE.AND P1, PT, R15, c[0x0][0x180], PT ;  /* 0x000060000f007a0c */ /* 0x000fe20003f26270 */
[----:B------:R-:W-:Y:S01]  /*0680*/  IMAD.IADD R8, R3, 0x1, R12 ;  /* 0x0000000103087824 */ /* 0x000fe200078e020c */
[----:B------:R-:W-:Y:S01]  /*0690*/  ISETP.GE.AND P0, PT, R17, c[0x0][0x180], PT ;  /* 0x0000600011007a0c */ /* 0x000fe20003f06270 */
[----:B------:R-:W-:Y:S01]  /*06a0*/  IMAD.IADD R13, R3, 0x1, R18 ;  /* 0x00000001030d7824 */ /* 0x000fe200078e0212 */
[----:B------:R-:W-:-:S02]  /*06b0*/  ISETP.GE.AND P2, PT, R19, c[0x0][0x180], PT ;  /* 0x0000600013007a0c */ /* 0x000fc40003f46270 */
[----:B------:R-:W-:Y:S02]  /*06c0*/  SHF.R.S32.HI R4, RZ, 0x1f, R7 ;  /* 0x0000001fff047819 */ /* 0x000fe40000011407 */
[----:B------:R-:W-:Y:S02]  /*06d0*/  ISETP.GE.OR P1, PT, R9, c[0x0][0x178], P1 ;  /* 0x00005e0009007a0c */ /* 0x000fe40000f26670 */
[----:B------:R-:W-:Y:S02]  /*06e0*/  ISETP.GE.OR P0, PT, R8, c[0x0][0x178], P0 ;  /* 0x00005e0008007a0c */ /* 0x000fe40000706670 */
[----:B------:R-:W-:Y:S02]  /*06f0*/  ISETP.GE.OR P2, PT, R13, c[0x0][0x178], P2 ;  /* 0x00005e000d007a0c */ /* 0x000fe40001746670 */
[----:B------:R-:W-:Y:S02]  /*0700*/  LEA.HI R4, R4, R7, RZ, 0x6 ;  /* 0x0000000704047211 */ /* 0x000fe400078f30ff */
[----:B------:R-:W-:-:S02]  /*0710*/  SHF.R.S32.HI R5, RZ, 0x1f, R2 ;  /* 0x0000001fff057819 */ /* 0x000fc40000011402 */
[----:B------:R-:W-:Y:S02]  /*0720*/  LOP3.LUT R6, R4, 0xffffffc0, RZ, 0xc0, !PT ;  /* 0xffffffc004067812 */ /* 0x000fe400078ec0ff */
[----:B------:R-:W-:Y:S01]  /*0730*/  LEA.HI R14, R5, R2, RZ, 0x3 ;  /* 0x00000002050e7211 */ /* 0x000fe200078f18ff */
[----:B------:R-:W-:Y:S02]  /*0740*/  @!P1 IMAD R4, R9, c[0x0][0x180], RZ ;  /* 0x0000600009049a24 */ /* 0x000fe400078e02ff */
[----:B------:R-:W-:Y:S01]  /*0750*/  IMAD.IADD R21, R7, 0x1, -R6 ;  /* 0x0000000107157824 */ /* 0x000fe200078e0a06 */
[----:B------:R-:W-:Y:S01]  /*0760*/  @!P1 SHF.R.S32.HI R7, RZ, 0x1f, R15 ;  /* 0x0000001fff079819 */ /* 0x000fe2000001140f */
[----:B------:R-:W-:Y:S01]  /*0770*/  @!P0 IMAD R5, R8, c[0x0][0x180], RZ ;  /* 0x0000600008058a24 */ /* 0x000fe200078e02ff */
[----:B------:R-:W-:Y:S01]  /*0780*/  @!P0 SHF.R.S32.HI R8, RZ, 0x1f, R17 ;  /* 0x0000001fff088819 */ /* 0x000fe20000011411 */
[----:B------:R-:W-:Y:S01]  /*0790*/  @!P2 IMAD R6, R13, c[0x0][0x180], RZ ;  /* 0x000060000d06aa24 */ /* 0x000fe200078e02ff */
[----:B------:R-:W-:Y:S01]  /*07a0*/  @!P2 SHF.R.S32.HI R9, RZ, 0x1f, R19 ;  /* 0x0000001fff09a819 */ /* 0x000fe20000011413 */
[----:B------:R-:W-:Y:S01]  /*07b0*/  @!P1 IMAD R2, R16, 0x48, R15 ;  /* 0x0000004810029824 */ /* 0x000fe200078e020f */
[----:B------:R-:W-:Y:S01]  /*07c0*/  @!P1 IADD3 R15, P3, R15, R4, RZ ;  /* 0x000000040f0f9210 */ /* 0x000fe20007f7e0ff */
[----:B------:R-:W-:Y:S01]  /*07d0*/  @!P0 IMAD R12, R12, 0x48, R17 ;  /* 0x000000480c0c8824 */ /* 0x000fe200078e0211 */
[----:B------:R-:W-:Y:S01]  /*07e0*/  @!P0 IADD3 R17, P4, R17, R5, RZ ;  /* 0x0000000511118210 */ /* 0x000fe20007f9e0ff */
[----:B------:R-:W-:Y:S01]  /*07f0*/  @!P2 IMAD R13, R18, 0x48, R19 ;  /* 0x00000048120da824 */ /* 0x000fe200078e0213 */
[----:B------:R-:W-:-:S02]  /*0800*/  @!P2 IADD3 R16, P5, R19, R6, RZ ;  /* 0x000000061310a210 */ /* 0x000fc40007fbe0ff */
[----:B------:R-:W-:Y:S01]  /*0810*/  @!P1 LEA.HI.X.SX32 R20, R4, R7, 0x1, P3 ;  /* 0x0000000704149211 */ /* 0x000fe200018f0eff */
[----:B------:R-:W-:Y:S01]  /*0820*/  @!P2 IMAD.SHL.U32 R13, R13, 0x2, RZ ;  /* 0x000000020d0da824 */ /* 0x000fe200078e00ff */
[----:B------:R-:W-:Y:S02]  /*0830*/  @!P0 LEA.HI.X.SX32 R18, R5, R8, 0x1, P4 ;  /* 0x0000000805128211 */ /* 0x000fe400020f0eff */
[----:B------:R-:W-:Y:S02]  /*0840*/  @!P1 LEA R4, P3, R15, c[0x0][0x160], 0x1 ;  /* 0x000058000f049a11 */ /* 0x000fe400078608ff */
[----:B------:R-:W-:Y:S02]  /*0850*/  @!P2 LEA.HI.X.SX32 R9, R6, R9, 0x1, P5 ;  /* 0x000000090609a211 */ /* 0x000fe400028f0eff */
[----:B------:R-:W-:Y:S02]  /*0860*/  @!P0 LEA R6, P4, R17, c[0x0][0x160], 0x1 ;  /* 0x0000580011068a11 */ /* 0x000fe400078808ff */
[----:B------:R-:W-:-:S02]  /*0870*/  @!P2 LEA R8, P5, R16, c[0x0][0x160], 0x1 ;  /* 0x000058001008aa11 */ /* 0x000fc400078a08ff */
[----:B------:R-:W-:Y:S01]  /*0880*/  @!P1 LEA.HI.X R5, R15, c[0x0][0x164], R20, 0x1, P3 ;  /* 0x000059000f059a11 */ /* 0x000fe200018f0c14 */
[----:B------:R-:W-:Y:S01]  /*0890*/  @!P1 IMAD.SHL.U32 R15, R2, 0x2, RZ ;  /* 0x00000002020f9824 */ /* 0x000fe200078e00ff */
[----:B------:R-:W-:Y:S01]  /*08a0*/  @!P0 LEA.HI.X R7, R17, c[0x0][0x164], R18, 0x1, P4 ;  /* 0x0000590011078a11 */ /* 0x000fe200020f0c12 */
[----:B------:R-:W-:Y:S01]  /*08b0*/  @!P0 IMAD.SHL.U32 R17, R12, 0x2, RZ ;  /* 0x000000020c118824 */ /* 0x000fe200078e00ff */
[----:B------:R-:W-:Y:S02]  /*08c0*/  @!P2 LEA.HI.X R9, R16, c[0x0][0x164], R9, 0x1, P5 ;  /* 0x000059001009aa11 */ /* 0x000fe400028f0c09 */
[----:B------:R-:W-:Y:S01]  /*08d0*/  SHF.R.S32.HI R14, RZ, 0x3, R14 ;  /* 0x00000003ff0e7819 */ /* 0x000fe2000001140e */
[----:B------:R-:W-:Y:S01]  /*08e0*/  @!PT LDS RZ, [RZ] ;  /* 0x00000000fffff984 */ /* 0x000fe20000000800 */
[----:B------:R-:W-:Y:S01]  /*08f0*/  @!PT LDS RZ, [RZ] ;  /* 0x00000000fffff984 */ /* 0x000fe20000000800 */
[----:B------:R-:W-:Y:S01]  /*0900*/  @!PT LDS RZ, [RZ] ;  /* 0x00000000fffff984 */ /* 0x000fe20000000800 */
[----:B------:R1:W-:Y:S01]  /*0910*/  @!P1 LDGSTS.E.128 [R15+0x80], [R4.64] ;  /* 0x00080000040f9fae */ /* 0x0003e2000b921c44 */
[----:B------:R-:W-:-:S03]  /*0920*/  ISETP.GE.AND P1, PT, R21, c[0x0][0x180], PT ;  /* 0x0000600015007a0c */ /* 0x000fc60003f26270 */
[----:B------:R1:W-:Y:S01]  /*0930*/  @!P0 LDGSTS.E.128 [R17+0x80], [R6.64] ;  /* 0x0008000006118fae */ /* 0x0003e2000b921c44 */
[----:B------:R-:W-:Y:S01]  /*0940*/  IMAD.IADD R2, R3, 0x1, R14 ;  /* 0x0000000103027824 */ /* 0x000fe200078e020e */
[C---:B------:R-:W-:Y:S02]  /*0950*/  ISETP.GE.AND P0, PT, R10.reuse, 0x180, PT ;  /* 0x000001800a00780c */ /* 0x040fe40003f06270 */
[----:B------:R1:W-:Y:S01]  /*0960*/  @!P2 LDGSTS.E.128 [R13+0x80], [R8.64] ;  /* 0x00080000080dafae */ /* 0x0003e2000b921c44 */
[----:B------:R-:W-:Y:S02]  /*0970*/  IADD3 R10, R10, 0x80, RZ ;  /* 0x000000800a0a7810 */ /* 0x000fe40007ffe0ff */
[----:B------:R-:W-:-:S13]  /*0980*/  ISETP.GE.OR P1, PT, R2, c[0x0][0x178], P1 ;  /* 0x00005e0002007a0c */ /* 0x000fda0000f26670 */
[----:B------:R-:W-:Y:S05]  /*0990*/  @P1 BRA `(.L_x_11) ;  /* 0x0000009000001947 */ /* 0x000fea0003800000 */
[----:B-1----:R-:W-:Y:S01]  /*09a0*/  IMAD R4, R2, c[0x0][0x180], RZ ;  /* 0x0000600002047a24 */ /* 0x002fe200078e02ff */
[--C-:B------:R-:W-:Y:S01]  /*09b0*/  SHF.R.S32.HI R5, RZ, 0x1f, R21.reuse ;  /* 0x0000001fff057819 */ /* 0x100fe20000011415 */
[----:B------:R-:W-:-:S03]  /*09c0*/  IMAD R2, R14, 0x48, R21 ;  /* 0x000000480e027824 */ /* 0x000fc600078e0215 */
[----:B------:R-:W-:Y:S01]  /*09d0*/  IADD3 R6, P1, R21, R4, RZ ;  /* 0x0000000415067210 */ /* 0x000fe20007f3e0ff */
[----:B------:R-:W-:-:S03]  /*09e0*/  IMAD.SHL.U32 R7, R2, 0x2, RZ ;  /* 0x0000000202077824 */ /* 0x000fc600078e00ff */
[----:B------:R-:W-:Y:S02]  /*09f0*/  LEA.HI.X.SX32 R5, R4, R5, 0x1, P1 ;  /* 0x0000000504057211 */ /* 0x000fe400008f0eff */
[----:B------:R-:W-:-:S04]  /*0a00*/  LEA R4, P1, R6, c[0x0][0x160], 0x1 ;  /* 0x0000580006047a11 */ /* 0x000fc800078208ff */
[----:B------:R-:W-:-:S05]  /*0a10*/  LEA.HI.X R5, R6, c[0x0][0x164], R5, 0x1, P1 ;  /* 0x0000590006057a11 */ /* 0x000fca00008f0c05 */
[----:B------:R1:W-:Y:S04]  /*0a20*/  LDGSTS.E.128 [R7+0x80], [R4.64] ;  /* 0x0008000004077fae */ /* 0x0003e8000b921c44 */
.L_x_11:
[----:B-1----:R-:W-:Y:S05]  /*0a30*/  BSYNC B2 ;  /* 0x0000000000027941 */ /* 0x002fea0003800000 */
.L_x_10:
[----:B------:R-:W-:Y:S05]  /*0a40*/  @!P0 BRA `(.L_x_12) ;  /* 0xfffffa4000008947 */ /* 0x000fea000383ffff */
.L_x_9:
[----:B------:R-:W-:Y:S05]  /*0a50*/  BSYNC B1 ;  /* 0x0000000000017941 */ /* 0x000fea0003800000 */
.L_x_8:
[----:B------:R-:W-:Y:S01]  /*0a60*/  ISETP.GT.AND P0, PT, R0, 0x7ff, PT ;  /* 0x000007ff0000780c */ /* 0x000fe20003f04270 */
[----:B------:R-:W-:-:S12]  /*0a70*/  BSSY B1, `(.L_x_13) ;  /* 0x0000088000017945 */ /* 0x000fd80003800000 */
[----:B------:R-:W-:Y:S05]  /*0a80*/  @P0 BRA `(.L_x_14) ;  /* 0x0000086000000947 */ /* 0x000fea0003800000 */
[C---:B-1----:R-:W-:Y:S01]  /*0a90*/  IMNMX R5, R0.reuse, 0x7e0, !PT ;  /* 0x000007e000057817 */ /* 0x042fe20007800200 */
[----:B------:R-:W-:Y:S01]  /*0aa0*/  BSSY B2, `(.L_x_15) ;  /* 0x0000026000027945 */ /* 0x000fe20003800000 */
[----:B------:R-:W-:Y:S02]  /*0ab0*/  IMAD.MOV.U32 R10, RZ, RZ, R0 ;  /* 0x000000ffff0a7224 */ /* 0x000fe400078e0000 */
[----:B------:R-:W-:-:S04]  /*0ac0*/  IADD3 R2, -R0, 0x1f, R5 ;  /* 0x0000001f00027810 */ /* 0x000fc80007ffe105 */
[----:B------:R-:W-:-:S04]  /*0ad0*/  LEA.HI R4, R2, 0x1, RZ, 0x1b ;  /* 0x0000000102047811 */ /* 0x000fc800078fd8ff */
[----:B------:R-:W-:-:S13]  /*0ae0*/  LOP3.LUT P0, R4, R4, 0x3, RZ, 0xc0, !PT ;  /* 0x0000000304047812 */ /* 0x000fda000780c0ff */
[----:B------:R-:W-:Y:S05]  /*0af0*/  @!P0 BRA `(.L_x_16) ;  /* 0x0000020000008947 */ /* 0x000fea0003800000 */
[----:B------:R-:W-:Y:S02]  /*0b00*/  IMAD.MOV.U32 R6, RZ, RZ, R4 ;  /* 0x000000ffff067224 */ /* 0x000fe400078e0004 */
[----:B------:R-:W-:-:S04]  /*0b10*/  IMAD.MOV.U32 R10, RZ, RZ, R0 ;  /* 0x000000ffff0a7224 */ /* 0x000fc800078e0000 */
.L_x_19:
[----:B-1----:R-:W-:Y:S01]  /*0b20*/  IMAD.SHL.U32 R4, R10, 0x8, RZ ;  /* 0x000000080a047824 */ /* 0x002fe200078e00ff */
[----:B------:R-:W-:Y:S01]  /*0b30*/  SHF.R.S32.HI R7, RZ, 0x1f, R10 ;  /* 0x0000001fff077819 */ /* 0x000fe2000001140a */
[----:B------:R-:W-:Y:S01]  /*0b40*/  BSSY B3, `(.L_x_17) ;  /* 0x0000019000037945 */ /* 0x000fe20003800000 */
[----:B------:R-:W-:Y:S02]  /*0b50*/  IADD3 R6, R6, -0x1, RZ ;  /* 0xffffffff06067810 */ /* 0x000fe40007ffe0ff */
[----:B------:R-:W-:Y:S02]  /*0b60*/  SHF.R.S32.HI R5, RZ, 0x1f, R4 ;  /* 0x0000001fff057819 */ /* 0x000fe40000011404 */
[----:B------:R-:W-:Y:S02]  /*0b70*/  LEA.HI R7, R7, R10, RZ, 0x5 ;  /* 0x0000000a07077211 */ /* 0x000fe400078f28ff */
[----:B------:R-:W-:-:S02]  /*0b80*/  LEA.HI R5, R5, R4, RZ, 0x8 ;  /* 0x0000000405057211 */ /* 0x000fc400078f40ff */
[----:B------:R-:W-:Y:S02]  /*0b90*/  SHF.R.S32.HI R7, RZ, 0x5, R7 ;  /* 0x00000005ff077819 */ /* 0x000fe40000011407 */
[----:B------:R-:W-:Y:S02]  /*0ba0*/  LOP3.LUT R5, R5, 0xffffff00, RZ, 0xc0, !PT ;  /* 0xffffff0005057812 */ /* 0x000fe400078ec0ff */
[----:B------:R-:W-:-:S03]  /*0bb0*/  ISETP.NE.AND P1, PT, R6, RZ, PT ;  /* 0x000000ff0600720c */ /* 0x000fc60003f25270 */
[----:B------:R-:W-:-:S04]  /*0bc0*/  IMAD.IADD R12, R4, 0x1, -R5 ;  /* 0x00000001040c7824 */ /* 0x000fc800078e0a05 */
[----:B------:R-:W-:-:S05]  /*0bd0*/  IMAD.IADD R9, R27, 0x1, R12 ;  /* 0x000000011b097824 */ /* 0x000fca00078e020c */
[----:B------:R-:W-:-:S04]  /*0be0*/  ISETP.GE.AND P0, PT, R9, c[0x0][0x17c], PT ;  /* 0x00005f0009007a0c */ /* 0x000fc80003f06270 */
[----:B------:R-:W-:-:S13]  /*0bf0*/  ISETP.GE.OR P0, PT, R7, c[0x0][0x180], P0 ;  /* 0x0000600007007a0c */ /* 0x000fda0000706670 */
[----:B------:R-:W-:Y:S05]  /*0c00*/  @P0 BRA `(.L_x_18) ;  /* 0x000000c000000947 */ /* 0x000fea0003800000 */
[C---:B------:R-:W-:Y:S01]  /*0c10*/  IMAD R4, R7.reuse, c[0x0][0x17c], RZ ;  /* 0x00005f0007047a24 */ /* 0x040fe200078e02ff */
[----:B------:R-:W-:Y:S01]  /*0c20*/  SHF.R.S32.HI R5, RZ, 0x1f, R9 ;  /* 0x0000001fff057819 */ /* 0x000fe20000011409 */
[----:B------:R-:W-:-:S03]  /*0c30*/  IMAD R7, R7, 0x108, R12 ;  /* 0x0000010807077824 */ /* 0x000fc600078e020c */
[----:B------:R-:W-:Y:S01]  /*0c40*/  IADD3 R8, P0, R9, R4, RZ ;  /* 0x0000000409087210 */ /* 0x000fe20007f1e0ff */
[----:B------:R-:W-:-:S03]  /*0c50*/  IMAD.SHL.U32 R7, R7, 0x2, RZ ;  /* 0x0000000207077824 */ /* 0x000fc600078e00ff */
[----:B------:R-:W-:Y:S02]  /*0c60*/  LEA.HI.X.SX32 R5, R4, R5, 0x1, P0 ;  /* 0x0000000504057211 */ /* 0x000fe400000f0eff */
[----:B------:R-:W-:-:S04]  /*0c70*/  LEA R4, P0, R8, c[0x0][0x168], 0x1 ;  /* 0x00005a0008047a11 */ /* 0x000fc800078008ff */
[----:B------:R-:W-:-:S05]  /*0c80*/  LEA.HI.X R5, R8, c[0x0][0x16c], R5, 0x1, P0 ;  /* 0x00005b0008057a11 */ /* 0x000fca00000f0c05 */
[----:B------:R-:W-:Y:S01]  /*0c90*/  @!PT LDS RZ, [RZ] ;  /* 0x00000000fffff984 */ /* 0x000fe20000000800 */
[----:B------:R-:W-:Y:S01]  /*0ca0*/  @!PT LDS RZ, [RZ] ;  /* 0x00000000fffff984 */ /* 0x000fe20000000800 */
[----:B------:R-:W-:Y:S01]  /*0cb0*/  @!PT LDS RZ, [RZ] ;  /* 0x00000000fffff984 */ /* 0x000fe20000000800 */
[----:B------:R1:W-:Y:S04]  /*0cc0*/  LDGSTS.E.128 [R7+0x4880], [R4.64] ;  /* 0x0488000004077fae */ /* 0x0003e8000b921c44 */
.L_x_18:
[----:B------:R-:W-:Y:S05]  /*0cd0*/  BSYNC B3 ;  /* 0x0000000000037941 */ /* 0x000fea0003800000 */
.L_x_17:
[----:B------:R-:W-:Y:S01]  /*0ce0*/  IADD3 R10, R10, 0x20, RZ ;  /* 0x000000200a0a7810 */ /* 0x000fe20007ffe0ff */
[----:B------:R-:W-:Y:S05]  /*0cf0*/  @P1 BRA `(.L_x_19) ;  /* 0xfffffe2000001947 */ /* 0x000fea000383ffff */
.L_x_16:
[----:B------:R-:W-:Y:S05]  /*0d00*/  BSYNC B2 ;  /* 0x0000000000027941 */ /* 0x000fea0003800000 */
.L_x_15:
[----:B------:R-:W-:-:S13]  /*0d10*/  ISETP.GE.U32.AND P0, PT, R2, 0x60, PT ;  /* 0x000000600200780c */ /* 0x000fda0003f06070 */
[----:B------:R-:W-:Y:S05]  /*0d20*/  @!P0 BRA `(.L_x_14) ;  /* 0x000005c000008947 */ /* 0x000fea0003800000 */
.L_x_22:
[C---:B-1----:R-:W-:Y:S01]  /*0d30*/  IADD3 R4, R10.reuse, 0x20, RZ ;  /* 0x000000200a047810 */ /* 0x042fe20007ffe0ff */
[C---:B------:R-:W-:Y:S01]  /*0d40*/  IMAD.SHL.U32 R2, R10.reuse, 0x8, RZ ;  /* 0x000000080a027824 */ /* 0x040fe200078e00ff */
[----:B------:R-:W-:Y:S01]  /*0d50*/  IADD3 R8, R10, 0x40, RZ ;  /* 0x000000400a087810 */ /* 0x000fe20007ffe0ff */
[----:B------:R-:W-:Y:S01]  /*0d60*/  BSSY B2, `(.L_x_20) ;  /* 0x0000057000027945 */ /* 0x000fe20003800000 */
[----:B------:R-:W-:Y:S02]  /*0d70*/  SHF.R.S32.HI R7, RZ, 0x1f, R4 ;  /* 0x0000001fff077819 */ /* 0x000fe40000011404 */
[----:B------:R-:W-:Y:S02]  /*0d80*/  SHF.R.S32.HI R9, RZ, 0x1f, R8 ;  /* 0x0000001fff097819 */ /* 0x000fe40000011408 */
[----:B------:R-:W-:Y:S01]  /*0d90*/  LEA.HI R6, R7, R4, RZ, 0x5 ;  /* 0x0000000407067211 */ /* 0x000fe200078f28ff */
[----:B------:R-:W-:Y:S01]  /*0da0*/  IMAD.SHL.U32 R4, R4, 0x8, RZ ;  /* 0x0000000804047824 */ /* 0x000fe200078e00ff */
[----:B------:R-:W-:-:S02]  /*0db0*/  SHF.R.S32.HI R5, RZ, 0x1f, R2 ;  /* 0x0000001fff057819 */ /* 0x000fc40000011402 */
[----:B------:R-:W-:Y:S01]  /*0dc0*/  LEA.HI R12, R9, R8, RZ, 0x5 ;  /* 0x00000008090c7211 */ /* 0x000fe200078f28ff */
[----:B------:R-:W-:Y:S01]  /*0dd0*/  IMAD.SHL.U32 R8, R8, 0x8, RZ ;  /* 0x0000000808087824 */ /* 0x000fe200078e00ff */
[----:B------:R-:W-:Y:S02]  /*0de0*/  LEA.HI R5, R5, R2, RZ, 0x8 ;  /* 0x0000000205057211 */ /* 0x000fe400078f40ff */
[----:B------:R-:W-:Y:S02]  /*0df0*/  SHF.R.S32.HI R9, RZ, 0x1f, R4 ;  /* 0x0000001fff097819 */ /* 0x000fe40000011404 */
[----:B------:R-:W-:Y:S02]  /*0e00*/  LOP3.LUT R5, R5, 0xffffff00, RZ, 0xc0, !PT ;  /* 0xffffff0005057812 */ /* 0x000fe400078ec0ff */
[----:B------:R-:W-:Y:S02]  /*0e10*/  SHF.R.S32.HI R13, RZ, 0x1f, R8 ;  /* 0x0000001fff0d7819 */ /* 0x000fe40000011408 */
[----:B------:R-:W-:Y:S01]  /*0e20*/  LEA.HI R9, R9, R4, RZ, 0x8 ;  /* 0x0000000409097211 */ /* 0x000fe200078f40ff */
[----:B------:R-:W-:Y:S01]  /*0e30*/  IMAD.IADD R14, R2, 0x1, -R5 ;  /* 0x00000001020e7824 */ /* 0x000fe200078e0a05 */
[----:B------:R-:W-:-:S02]  /*0e40*/  LEA.HI R13, R13, R8, RZ, 0x8 ;  /* 0x000000080d0d7211 */ /* 0x000fc400078f40ff */
[----:B------:R-:W-:Y:S01]  /*0e50*/  LOP3.LUT R9, R9, 0xffffff00, RZ, 0xc0, !PT ;  /* 0xffffff0009097812 */ /* 0x000fe200078ec0ff */
[----:B------:R-:W-:Y:S01]  /*0e60*/  IMAD.IADD R15, R27, 0x1, R14 ;  /* 0x000000011b0f7824 */ /* 0x000fe200078e020e */
[----:B------:R-:W-:Y:S02]  /*0e70*/  SHF.R.S32.HI R7, RZ, 0x1f, R10 ;  /* 0x0000001fff077819 */ /* 0x000fe4000001140a */
[----:B------:R-:W-:Y:S01]  /*0e80*/  LOP3.LUT R13, R13, 0xffffff00, RZ, 0xc0, !PT ;  /* 0xffffff000d0d7812 */ /* 0x000fe200078ec0ff */
[----:B------:R-:W-:Y:S01]  /*0e90*/  IMAD.IADD R20, R4, 0x1, -R9 ;  /* 0x0000000104147824 */ /* 0x000fe200078e0a09 */
[----:B------:R-:W-:Y:S02]  /*0ea0*/  LEA.HI R7, R7, R10, RZ, 0x5 ;  /* 0x0000000a07077211 */ /* 0x000fe400078f28ff */
[----:B------:R-:W-:Y:S01]  /*0eb0*/  IADD3 R2, R10, 0x60, RZ ;  /* 0x000000600a027810 */ /* 0x000fe20007ffe0ff */
[----:B------:R-:W-:Y:S01]  /*0ec0*/  IMAD.IADD R23, R8, 0x1, -R13 ;  /* 0x0000000108177824 */ /* 0x000fe200078e0a0d */
[----:B------:R-:W-:Y:S01]  /*0ed0*/  SHF.R.S32.HI R17, RZ, 0x5, R7 ;  /* 0x00000005ff117819 */ /* 0x000fe20000011407 */
[----:B------:R-:W-:Y:S01]  /*0ee0*/  IMAD.IADD R21, R27, 0x1, R20 ;  /* 0x000000011b157824 */ /* 0x000fe200078e0214 */
[----:B------:R-:W-:Y:S01]  /*0ef0*/  ISETP.GE.AND P1, PT, R15, c[0x0][0x17c], PT ;  /* 0x00005f000f007a0c */ /* 0x000fe20003f26270 */
[----:B------:R-:W-:Y:S01]  /*0f00*/  IMAD.SHL.U32 R7, R2, 0x8, RZ ;  /* 0x0000000802077824 */ /* 0x000fe200078e00ff */
[----:B------:R-:W-:Y:S01]  /*0f10*/  SHF.R.S32.HI R19, RZ, 0x5, R6 ;  /* 0x00000005ff137819 */ /* 0x000fe20000011406 */
[----:B------:R-:W-:Y:S01]  /*0f20*/  IMAD.IADD R24, R27, 0x1, R23 ;  /* 0x000000011b187824 */ /* 0x000fe200078e0217 */
[----:B------:R-:W-:-:S02]  /*0f30*/  ISETP.GE.OR P1, PT, R17, c[0x0][0x180], P1 ;  /* 0x0000600011007a0c */ /* 0x000fc40000f26670 */
[----:B------:R-:W-:Y:S02]  /*0f40*/  ISETP.GE.AND P0, PT, R21, c[0x0][0x17c], PT ;  /* 0x00005f0015007a0c */ /* 0x000fe40003f06270 */
[----:B------:R-:W-:Y:S02]  /*0f50*/  SHF.R.S32.HI R22, RZ, 0x5, R12 ;  /* 0x00000005ff167819 */ /* 0x000fe4000001140c */
[----:B------:R-:W-:Y:S02]  /*0f60*/  ISETP.GE.AND P2, PT, R24, c[0x0][0x17c], PT ;  /* 0x00005f0018007a0c */ /* 0x000fe40003f46270 */
[----:B------:R-:W-:Y:S02]  /*0f70*/  SHF.R.S32.HI R4, RZ, 0x1f, R7 ;  /* 0x0000001fff047819 */ /* 0x000fe40000011407 */
[----:B------:R-:W-:Y:S02]  /*0f80*/  ISETP.GE.OR P0, PT, R19, c[0x0][0x180], P0 ;  /* 0x0000600013007a0c */ /* 0x000fe40000706670 */
[----:B------:R-:W-:-:S02]  /*0f90*/  ISETP.GE.OR P2, PT, R22, c[0x0][0x180], P2 ;  /* 0x0000600016007a0c */ /* 0x000fc40001746670 */
[----:B------:R-:W-:Y:S01]  /*0fa0*/  LEA.HI R6, R4, R7, RZ, 0x8 ;  /* 0x0000000704067211 */ /* 0x000fe200078f40ff */
[----:B------:R-:W-:Y:S01]  /*0fb0*/  @!P1 IMAD R4, R17, c[0x0][0x17c], RZ ;  /* 0x00005f0011049a24 */ /* 0x000fe200078e02ff */
[----:B------:R-:W-:Y:S02]  /*0fc0*/  @!P1 SHF.R.S32.HI R9, RZ, 0x1f, R15 ;  /* 0x0000001fff099819 */ /* 0x000fe4000001140f */
[----:B------:R-:W-:Y:S02]  /*0fd0*/  LOP3.LUT R6, R6, 0xffffff00, RZ, 0xc0, !PT ;  /* 0xffffff0006067812 */ /* 0x000fe400078ec0ff */
[----:B------:R-:W-:Y:S02]  /*0fe0*/  @!P1 IADD3 R15, P3, R15, R4, RZ ;  /* 0x000000040f0f9210 */ /* 0x000fe40007f7e0ff */
[----:B------:R-:W-:Y:S01]  /*0ff0*/  SHF.R.S32.HI R5, RZ, 0x1f, R2 ;  /* 0x0000001fff057819 */ /* 0x000fe20000011402 */
[----:B------:R-:W-:Y:S01]  /*1000*/  IMAD.IADD R25, R7, 0x1, -R6 ;  /* 0x0000000107197824 */ /* 0x000fe200078e0a06 */
[----:B------:R-:W-:Y:S01]  /*1010*/  @!P1 LEA.HI.X.SX32 R18, R4, R9, 0x1, P3 ;  /* 0x0000000904129211 */ /* 0x000fe200018f0eff */
[----:B------:R-:W-:Y:S01]  /*1020*/  @!P0 IMAD R6, R19, c[0x0][0x17c], RZ ;  /* 0x00005f0013068a24 */ /* 0x000fe200078e02ff */
[----:B------:R-:W-:Y:S01]  /*1030*/  @!P0 SHF.R.S32.HI R9, RZ, 0x1f, R21 ;  /* 0x0000001fff098819 */ /* 0x000fe20000011415 */
[----:B------:R-:W-:Y:S01]  /*1040*/  @!P2 IMAD R7, R22, c[0x0][0x17c], RZ ;  /* 0x00005f001607aa24 */ /* 0x000fe200078e02ff */
[----:B------:R-:W-:Y:S01]  /*1050*/  @!P1 LEA R4, P3, R15, c[0x0][0x168], 0x1 ;  /* 0x00005a000f049a11 */ /* 0x000fe200078608ff */
[----:B------:R-:W-:Y:S01]  /*1060*/  @!P0 IMAD R12, R19, 0x108, R20 ;  /* 0x00000108130c8824 */ /* 0x000fe200078e0214 */
[----:B------:R-:W-:Y:S01]  /*1070*/  @!P0 IADD3 R16, P4, R21, R6, RZ ;  /* 0x0000000615108210 */ /* 0x000fe20007f9e0ff */
[----:B------:R-:W-:Y:S01]  /*1080*/  IMAD.IADD R19, R27, 0x1, R25 ;  /* 0x000000011b137824 */ /* 0x000fe200078e0219 */
[----:B------:R-:W-:Y:S01]  /*1090*/  LEA.HI R13, R5, R2, RZ, 0x5 ;  /* 0x00000002050d7211 */ /* 0x000fe200078f28ff */
[----:B------:R-:W-:Y:S01]  /*10a0*/  @!P1 IMAD R2, R17, 0x108, R14 ;  /* 0x0000010811029824 */ /* 0x000fe200078e020e */
[----:B------:R-:W-:-:S02]  /*10b0*/  @!P2 SHF.R.S32.HI R8, RZ, 0x1f, R24 ;  /* 0x0000001fff08a819 */ /* 0x000fc40000011418 */
[----:B------:R-:W-:Y:S02]  /*10c0*/  @!P2 IADD3 R14, P5, R24, R7, RZ ;  /* 0x00000007180ea210 */ /* 0x000fe40007fbe0ff */
[----:B------:R-:W-:Y:S01]  /*10d0*/  @!P1 LEA.HI.X R5, R15, c[0x0][0x16c], R18, 0x1, P3 ;  /* 0x00005b000f059a11 */ /* 0x000fe200018f0c12 */
[----:B------:R-:W-:Y:S01]  /*10e0*/  @!P1 IMAD.SHL.U32 R15, R2, 0x2, RZ ;  /* 0x00000002020f9824 */ /* 0x000fe200078e00ff */
[----:B------:R-:W-:Y:S01]  /*10f0*/  @!P0 LEA.HI.X.SX32 R17, R6, R9, 0x1, P4 ;  /* 0x0000000906118211 */ /* 0x000fe200020f0eff */
[----:B------:R-:W-:Y:S01]  /*1100*/  @!P2 IMAD R2, R22, 0x108, R23 ;  /* 0x000001081602a824 */ /* 0x000fe200078e0217 */
[----:B------:R-:W-:Y:S02]  /*1110*/  @!P0 LEA R6, P3, R16, c[0x0][0x168], 0x1 ;  /* 0x00005a0010068a11 */ /* 0x000fe400078608ff */
[----:B------:R-:W-:Y:S01]  /*1120*/  @!P2 LEA.HI.X.SX32 R9, R7, R8, 0x1, P5 ;  /* 0x000000080709a211 */ /* 0x000fe200028f0eff */
[----:B------:R-:W-:Y:S01]  /*1130*/  @!PT LDS RZ, [RZ] ;  /* 0x00000000fffff984 */ /* 0x000fe20000000800 */
[----:B------:R-:W-:Y:S01]  /*1140*/  @!PT LDS RZ, [RZ] ;  /* 0x00000000fffff984 */ /* 0x000fe20000000800 */
[----:B------:R-:W-:Y:S01]  /*1150*/  @!PT LDS RZ, [RZ] ;  /* 0x00000000fffff984 */ /* 0x000fe20000000800 */
[----:B------:R1:W-:Y:S01]  /*1160*/  @!P1 LDGSTS.E.128 [R15+0x4880], [R4.64] ;  /* 0x04880000040f9fae */ /* 0x0003e2000b921c44 */
[----:B------:R-:W-:-:S02]  /*1170*/  @!P2 LEA R8, P4, R14, c[0x0][0x168], 0x1 ;  /* 0x00005a000e08aa11 */ /* 0x000fc400078808ff */
[----:B------:R-:W-:Y:S01]  /*1180*/  @!P0 LEA.HI.X R7, R16, c[0x0][0x16c], R17, 0x1, P3 ;  /* 0x00005b0010078a11 */ /* 0x000fe200018f0c11 */
[----:B------:R-:W-:Y:S01]  /*1190*/  @!P0 IMAD.SHL.U32 R17, R12, 0x2, RZ ;  /* 0x000000020c118824 */ /* 0x000fe200078e00ff */
[----:B------:R-:W-:Y:S01]  /*11a0*/  SHF.R.S32.HI R12, RZ, 0x5, R13 ;  /* 0x00000005ff0c7819 */ /* 0x000fe2000001140d */
[----:B------:R-:W-:Y:S01]  /*11b0*/  @!P2 IMAD.SHL.U32 R13, R2, 0x2, RZ ;  /* 0x00000002020da824 */ /* 0x000fe200078e00ff */
[----:B------:R-:W-:Y:S02]  /*11c0*/  @!P2 LEA.HI.X R9, R14, c[0x0][0x16c], R9, 0x1, P4 ;  /* 0x00005b000e09aa11 */ /* 0x000fe400020f0c09 */
[----:B------:R1:W-:Y:S01]  /*11d0*/  @!P0 LDGSTS.E.128 [R17+0x4880], [R6.64] ;  /* 0x0488000006118fae */ /* 0x0003e2000b921c44 */
[----:B------:R-:W-:Y:S02]  /*11e0*/  ISETP.GE.AND P1, PT, R19, c[0x0][0x17c], PT ;  /* 0x00005f0013007a0c */ /* 0x000fe40003f26270 */
[----:B------:R-:W-:Y:S01]  /*11f0*/  ISETP.GE.AND P0, PT, R10, 0x780, PT ;  /* 0x000007800a00780c */ /* 0x000fe20003f06270 */
[----:B------:R1:W-:Y:S01]  /*1200*/  @!P2 LDGSTS.E.128 [R13+0x4880], [R8.64] ;  /* 0x04880000080dafae */ /* 0x0003e2000b921c44 */
[----:B------:R-:W-:-:S02]  /*1210*/  ISETP.GE.OR P1, PT, R12, c[0x0][0x180], P1 ;  /* 0x000060000c007a0c */ /* 0x000fc40000f26670 */
[----:B------:R-:W-:-:S11]  /*1220*/  IADD3 R10, R10, 0x80, RZ ;  /* 0x000000800a0a7810 */ /* 0x000fd60007ffe0ff */
[----:B------:R-:W-:Y:S05]  /*1230*/  @P1 BRA `(.L_x_21) ;  /* 0x0000009000001947 */ /* 0x000fea0003800000 */
[C---:B-1----:R-:W-:Y:S01]  /*1240*/  IMAD R4, R12.reuse, c[0x0][0x17c], RZ ;  /* 0x00005f000c047a24 */ /* 0x042fe200078e02ff */
[----:B------:R-:W-:Y:S01]  /*1250*/  SHF.R.S32.HI R5, RZ, 0x1f, R19 ;  /* 0x0000001fff057819 */ /* 0x000fe20000011413 */
[----:B------:R-:W-:-:S03]  /*1260*/  IMAD R2, R12, 0x108, R25 ;  /* 0x000001080c027824 */ /* 0x000fc600078e0219 */
[----:B------:R-:W-:Y:S01]  /*1270*/  IADD3 R6, P1, R19, R4, RZ ;  /* 0x0000000413067210 */ /* 0x000fe20007f3e0ff */
[----:B------:R-:W-:-:S03]  /*1280*/  IMAD.SHL.U32 R7, R2, 0x2, RZ ;  /* 0x0000000202077824 */ /* 0x000fc600078e00ff */
[----:B------:R-:W-:Y:S02]  /*1290*/  LEA.HI.X.SX32 R5, R4, R5, 0x1, P1 ;  /* 0x0000000504057211 */ /* 0x000fe400008f0eff */
[----:B------:R-:W-:-:S04]  /*12a0*/  LEA R4, P1, R6, c[0x0][0x168], 0x1 ;  /* 0x00005a0006047a11 */ /* 0x000fc800078208ff */
[----:B------:R-:W-:-:S05]  /*12b0*/  LEA.HI.X R5, R6, c[0x0][0x16c], R5, 0x1, P1 ;  /* 0x00005b0006057a11 */ /* 0x000fca00008f0c05 */
[----:B------:R1:W-:Y:S04]  /*12c0*/  LDGSTS.E.128 [R7+0x4880], [R4.64] ;  /* 0x0488000004077fae */ /* 0x0003e8000b921c44 */
.L_x_21:
[----:B-1----:R-:W-:Y:S05]  /*12d0*/  BSYNC B2 ;  /* 0x0000000000027941 */ /* 0x002fea0003800000 */
.L_x_20:
[----:B------:R-:W-:Y:S05]  /*12e0*/  @!P0 BRA `(.L_x_22) ;  /* 0xfffffa4000008947 */ /* 0x000fea000383ffff */
.L_x_14:
[----:B------:R-:W-:Y:S05]  /*12f0*/  BSYNC B1 ;  /* 0x0000000000017941 */ /* 0x000fea0003800000 */
.L_x_13:
[----:B------:R-:W0:Y:S02]  /*1300*/  LDGDEPBAR ;  /* 0x00000000000079af */ /* 0x000e240000000000 */
.L_x_2:
[----:B------:R-:W-:-:S04]  /*1310*/  DEPBAR.LE SB0, 0x0 ;  /* 0x000080000000791a */ /* 0x000fc80000000000 */
.L_x_1:
[----:B------:R-:W-:Y:S05]  /*1320*/  BSYNC B0 ;  /* 0x0000000000007941 */ /* 0x000fea0003800000 */
.L_x_0:
[----:B-1----:R-:W-:Y:S01]  /*1330*/  IMAD.MOV.U32 R4, RZ, RZ, c[0x0][0x180] ;  /* 0x00006000ff047624 */ /* 0x002fe200078e00ff */
[----:B------:R-:W-:Y:S01]  /*1340*/  BAR.SYNC.DEFER_BLOCKING 0x0 ;  /* 0x0000000000007b1d */ /* 0x000fe20000010000 */
[----:B------:R-:W-:Y:S01]  /*1350*/  IMAD.MOV.U32 R164, RZ, RZ, RZ ;  /* 0x000000ffffa47224 */ /* 0x000fe200078e00ff */
[----:B------:R-:W-:Y:S01]  /*1360*/  CS2R R28, SRZ ;  /* 0x00000000001c7805 */ /* 0x000fe2000001ff00 */
[----:B------:R-:W-:Y:S01]  /*1370*/  IMAD.MOV.U32 R156, RZ, RZ, RZ ;  /* 0x000000ffff9c7224 */ /* 0x000fe200078e00ff */
[----:B------:R-:W-:Y:S01]  /*1380*/  ISETP.GE.AND P0, PT, R4, 0x1, PT ;  /* 0x000000010400780c */ /* 0x000fe20003f06270 */
[----:B------:R-:W-:Y:S01]  /*1390*/  CS2R R178, SRZ ;  /* 0x0000000000b27805 */ /* 0x000fe2000001ff00 */
[----:B------:R-:W-:Y:S01]  /*13a0*/  IMAD.MOV.U32 R176, RZ, RZ, RZ ;  /* 0x000000ffffb07224 */ /* 0x000fe200078e00ff */
        /* <DEDUP_REMOVED lines=27> */
[----:B------:R-:W-:Y:S05]  /*1560*/  @!P0 BRA `(.L_x_23) ;  /* 0x000031c000008947 */ /* 0x000fea0003800000 */
[----:B------:R-:W-:Y:S01]  /*1570*/  IADD3 R4, R4, 0x3f, RZ ;  /* 0x0000003f04047810 */ /* 0x000fe20007ffe0ff */
[C---:B------:R-:W-:Y:S01]  /*1580*/  IMAD.SHL.U32 R6, R0.reuse, 0x8, RZ ;  /* 0x0000000800067824 */ /* 0x040fe200078e00ff */
[C---:B------:R-:W-:Y:S01]  /*1590*/  IADD3 R2, R0.reuse, 0x20, RZ ;  /* 0x0000002000027810 */ /* 0x040fe20007ffe0ff */
[----:B------:R-:W-:Y:S01]  /*15a0*/  IMAD.MOV.U32 R164, RZ, RZ, RZ ;  /* 0x000000ffffa47224 */ /* 0x000fe200078e00ff */
[----:B------:R-:W-:Y:S01]  /*15b0*/  SHF.R.S32.HI R5, RZ, 0x1f, R4 ;  /* 0x0000001fff057819 */ /* 0x000fe20000011404 */
[----:B------:R-:W-:Y:S01]  /*15c0*/  CS2R R28, SRZ ;  /* 0x00000000001c7805 */ /* 0x000fe2000001ff00 */
[----:B------:R-:W-:Y:S01]  /*15d0*/  IADD3 R9, R0, 0x40, RZ ;  /* 0x0000004000097810 */ /* 0x000fe20007ffe0ff */
[----:B------:R-:W-:Y:S01]  /*15e0*/  IMAD.SHL.U32 R8, R2, 0x8, RZ ;  /* 0x0000000802087824 */ /* 0x000fe200078e00ff */
[----:B------:R-:W-:Y:S01]  /*15f0*/  SHF.R.S32.HI R7, RZ, 0x1f, R2 ;  /* 0x0000001fff077819 */ /* 0x000fe20000011402 */
[----:B------:R-:W-:Y:S01]  /*1600*/  IMAD.MOV.U32 R156, RZ, RZ, RZ ;  /* 0x000000ffff9c7224 */ /* 0x000fe200078e00ff */
[----:B------:R-:W-:Y:S01]  /*1610*/  LEA.HI R21, R5, R4, RZ, 0x6 ;  /* 0x0000000405157211 */ /* 0x000fe200078f30ff */
[----:B------:R-:W-:Y:S01]  /*1620*/  CS2R R178, SRZ ;  /* 0x0000000000b27805 */ /* 0x000fe2000001ff00 */
[----:B------:R-:W-:Y:S01]  /*1630*/  SHF.R.S32.HI R10, RZ, 0x1f, R9 ;  /* 0x0000001fff0a7819 */ /* 0x000fe20000011409 */
[----:B------:R-:W-:Y:S01]  /*1640*/  IMAD.MOV.U32 R176, RZ, RZ, RZ ;  /* 0x000000ffffb07224 */ /* 0x000fe200078e00ff */
[----:B------:R-:W-:Y:S01]  /*1650*/  SHF.R.S32.HI R5, RZ, 0x1f, R6 ;  /* 0x0000001fff057819 */ /* 0x000fe20000011406 */
[----:B------:R-:W-:Y:S01]  /*1660*/  CS2R R174, SRZ ;  /* 0x0000000000ae7805 */ /* 0x000fe2000001ff00 */
[CC--:B------:R-:W-:Y:S01]  /*1670*/  LEA.HI R18, R7.reuse, R2.reuse, RZ, 0x3 ;  /* 0x0000000207127211 */ /* 0x0c0fe200078f18ff */
[----:B------:R-:W-:Y:S01]  /*1680*/  IMAD.MOV.U32 R172, RZ, RZ, RZ ;  /* 0x000000ffffac7224 */ /* 0x000fe200078e00ff */
[----:B------:R-:W-:Y:S01]  /*1690*/  LEA.HI R17, R7, R2, RZ, 0x5 ;  /* 0x0000000207117211 */ /* 0x000fe200078f28ff */
[----:B------:R-:W-:Y:S01]  /*16a0*/  CS2R R170, SRZ ;  /* 0x0000000000aa7805 */ /* 0x000fe2000001ff00 */
[CC--:B------:R-:W-:Y:S01]  /*16b0*/  LEA.HI R20, R10.reuse, R9.reuse, RZ, 0x3 ;  /* 0x000000090a147211 */ /* 0x0c0fe200078f18ff */
[----:B------:R-:W-:Y:S01]  /*16c0*/  IMAD.MOV.U32 R168, RZ, RZ, RZ ;  /* 0x000000ffffa87224 */ /* 0x000fe200078e00ff */
[----:B------:R-:W-:Y:S01]  /*16d0*/  LEA.HI R19, R10, R9, RZ, 0x5 ;  /* 0x000000090a137211 */ /* 0x000fe200078f28ff */
[----:B------:R-:W-:Y:S01]  /*16e0*/  IMAD.SHL.U32 R10, R9, 0x8, RZ ;  /* 0x00000008090a7824 */ /* 0x000fe200078e00ff */
[CC--:B------:R-:W-:Y:S01]  /*16f0*/  LEA.HI R2, R5.reuse, R6.reuse, RZ, 0x6 ;  /* 0x0000000605027211 */ /* 0x0c0fe200078f30ff */
[----:B------:R-:W-:Y:S01]  /*1700*/  CS2R R134, SRZ ;  /* 0x0000000000867805 */ /* 0x000fe2000001ff00 */
[----:B------:R-:W-:Y:S01]  /*1710*/  LEA.HI R4, R5, R6, RZ, 0x8 ;  /* 0x0000000605047211 */ /* 0x000fe200078f40ff */
[----:B------:R-:W-:Y:S01]  /*1720*/  IMAD.MOV.U32 R132, RZ, RZ, RZ ;  /* 0x000000ffff847224 */ /* 0x000fe200078e00ff */
[----:B------:R-:W-:Y:S01]  /*1730*/  SHF.R.S32.HI R9, RZ, 0x1f, R8 ;  /* 0x0000001fff097819 */ /* 0x000fe20000011408 */
[----:B------:R-:W-:Y:S01]  /*1740*/  CS2R R126, SRZ ;  /* 0x00000000007e7805 */ /* 0x000fe2000001ff00 */
[----:B------:R-:W-:Y:S01]  /*1750*/  LOP3.LUT R5, R2, 0xffffffc0, RZ, 0xc0, !PT ;  /* 0xffffffc002057812 */ /* 0x000fe200078ec0ff */
[----:B------:R-:W-:Y:S01]  /*1760*/  IMAD.MOV.U32 R124, RZ, RZ, RZ ;  /* 0x000000ffff7c7224 */ /* 0x000fe200078e00ff */
[----:B------:R-:W-:Y:S01]  /*1770*/  LOP3.LUT R7, R4, 0xffffff00, RZ, 0xc0, !PT ;  /* 0xffffff0004077812 */ /* 0x000fe200078ec0ff */
[----:B------:R-:W-:Y:S01]  /*1780*/  CS2R R118, SRZ ;  /* 0x0000000000767805 */ /* 0x000fe2000001ff00 */
[----:B------:R-:W-:Y:S01]  /*1790*/  SHF.R.S32.HI R13, RZ, 0x1f, R10 ;  /* 0x0000001fff0d7819 */ /* 0x000fe2000001140a */
[C---:B------:R-:W-:Y:S01]  /*17a0*/  IMAD.IADD R5, R6.reuse, 0x1, -R5 ;  /* 0x0000000106057824 */ /* 0x040fe200078e0a05 */
[CC--:B------:R-:W-:Y:S01]  /*17b0*/  LEA.HI R2, R9.reuse, R8.reuse, RZ, 0x6 ;  /* 0x0000000809027211 */ /* 0x0c0fe200078f30ff */
[----:B------:R-:W-:Y:S01]  /*17c0*/  IMAD.IADD R6, R6, 0x1, -R7 ;  /* 0x0000000106067824 */ /* 0x000fe200078e0a07 */
[----:B------:R-:W-:Y:S01]  /*17d0*/  LEA.HI R9, R9, R8, RZ, 0x8 ;  /* 0x0000000809097211 */ /* 0x000fe200078f40ff */
[----:B------:R-:W-:Y:S01]  /*17e0*/  IMAD.MOV.U32 R116, RZ, RZ, RZ ;  /* 0x000000ffff747224 */ /* 0x000fe200078e00ff */
[CC--:B------:R-:W-:Y:S01]  /*17f0*/  LEA.HI R4, R13.reuse, R10.reuse, RZ, 0x6 ;  /* 0x0000000a0d047211 */ /* 0x0c0fe200078f30ff */
[----:B------:R-:W-:Y:S01]  /*1800*/  CS2R R30, SRZ ;  /* 0x00000000001e7805 */ /* 0x000fe2000001ff00 */
[----:B------:R-:W-:Y:S01]  /*1810*/  LEA.HI R12, R13, R10, RZ, 0x8 ;  /* 0x0000000a0d0c7211 */ /* 0x000fe200078f40ff */
[----:B------:R-:W-:Y:S01]  /*1820*/  IMAD.MOV.U32 R98, RZ, RZ, RZ ;  /* 0x000000ffff627224 */ /* 0x000fe200078e00ff */
[----:B------:R-:W-:Y:S01]  /*1830*/  LOP3.LUT R7, R2, 0xffffffc0, RZ, 0xc0, !PT ;  /* 0xffffffc002077812 */ /* 0x000fe200078ec0ff */
[----:B------:R-:W-:Y:S01]  /*1840*/  CS2R R96, SRZ ;  /* 0x0000000000607805 */ /* 0x000fe2000001ff00 */
[----:B------:R-:W-:Y:S01]  /*1850*/  LOP3.LUT R9, R9, 0xffffff00, RZ, 0xc0, !PT ;  /* 0xffffff0009097812 */ /* 0x000fe200078ec0ff */
[----:B------:R-:W-:Y:S01]  /*1860*/  IMAD.MOV.U32 R102, RZ, RZ, RZ ;  /* 0x000000ffff667224 */ /* 0x000fe200078e00ff */
[----:B------:R-:W-:Y:S01]  /*1870*/  LOP3.LUT R13, R4, 0xffffffc0, RZ, 0xc0, !PT ;  /* 0xffffffc0040d7812 */ /* 0x000fe200078ec0ff */
[----:B------:R-:W-:Y:S01]  /*1880*/  IMAD.IADD R7, R8, 0x1, -R7 ;  /* 0x0000000108077824 */ /* 0x000fe200078e0a07 */
[----:B------:R-:W-:Y:S01]  /*1890*/  LOP3.LUT R15, R12, 0xffffff00, RZ, 0xc0, !PT ;  /* 0xffffff000c0f7812 */ /* 0x000fe200078ec0ff */
[----:B------:R-:W-:Y:S01]  /*18a0*/  IMAD.IADD R8, R8, 0x1, -R9 ;  /* 0x0000000108087824 */ /* 0x000fe200078e0a09 */
[----:B------:R-:W-:Y:S01]  /*18b0*/  LEA.HI R16, R11, R0, RZ, 0x3 ;  /* 0x000000000b107211 */ /* 0x000fe200078f18ff */
[----:B------:R-:W-:Y:S01]  /*18c0*/  IMAD.IADD R9, R10, 0x1, -R13 ;  /* 0x000000010a097824 */ /* 0x000fe200078e0a0d */
[----:B------:R-:W-:Y:S01]  /*18d0*/  IMNMX R13, R0, 0x1e0, !PT ;  /* 0x000001e0000d7817 */ /* 0x000fe20007800200 */
[----:B------:R-:W-:Y:S01]  /*18e0*/  IMAD.IADD R10, R10, 0x1, -R15 ;  /* 0x000000010a0a7824 */ /* 0x000fe200078e0a0f */
[C---:B------:R-:W-:Y:S01]  /*18f0*/  IMNMX R15, R0.reuse, 0x7e0, !PT ;  /* 0x000007e0000f7817 */ /* 0x040fe20007800200 */
[----:B------:R-:W-:Y:S01]  /*1900*/  IMAD.MOV.U32 R12, RZ, RZ, RZ ;  /* 0x000000ffff0c7224 */ /* 0x000fe200078e00ff */
[----:B------:R-:W-:Y:S01]  /*1910*/  SHF.R.S32.HI R16, RZ, 0x3, R16 ;  /* 0x00000003ff107819 */ /* 0x000fe20000011410 */
[----:B------:R-:W-:Y:S01]  /*1920*/  CS2R R100, SRZ ;  /* 0x0000000000647805 */ /* 0x000fe2000001ff00 */
[----:B------:R-:W-:Y:S01]  /*1930*/  SHF.R.S32.HI R18, RZ, 0x3, R18 ;  /* 0x00000003ff127819 */ /* 0x000fe20000011412 */
[----:B------:R-:W-:Y:S01]  /*1940*/  IMAD.MOV.U32 R106, RZ, RZ, RZ ;  /* 0x000000ffff6a7224 */ /* 0x000fe200078e00ff */
[----:B------:R-:W-:Y:S01]  /*1950*/  SHF.R.S32.HI R20, RZ, 0x3, R20 ;  /* 0x00000003ff147819 */ /* 0x000fe20000011414 */
[----:B------:R-:W-:Y:S01]  /*1960*/  CS2R R104, SRZ ;  /* 0x0000000000687805 */ /* 0x000fe2000001ff00 */
[C---:B------:R-:W-:Y:S01]  /*1970*/  IADD3 R13, -R0.reuse, 0x1f, R13 ;  /* 0x0000001f000d7810 */ /* 0x040fe20007ffe10d */
[C---:B------:R-:W-:Y:S01]  /*1980*/  IMAD.IADD R22, R3.reuse, 0x1, R18 ;  /* 0x0000000103167824 */ /* 0x040fe200078e0212 */
[----:B------:R-:W-:Y:S01]  /*1990*/  IADD3 R14, -R0, 0x1f, R15 ;  /* 0x0000001f000e7810 */ /* 0x000fe20007ffe10f */
[----:B------:R-:W-:Y:S01]  /*19a0*/  IMAD.IADD R15, R3, 0x1, R16 ;  /* 0x00000001030f7824 */ /* 0x000fe200078e0210 */
[----:B------:R-:W-:Y:S01]  /*19b0*/  LEA.HI R24, R13, 0x1, RZ, 0x1b ;  /* 0x000000010d187811 */ /* 0x000fe200078fd8ff */
[----:B------:R-:W-:Y:S01]  /*19c0*/  IMAD.IADD R23, R3, 0x1, R20 ;  /* 0x0000000103177824 */ /* 0x000fe200078e0214 */
[----:B------:R-:W-:Y:S01]  /*19d0*/  LEA.HI R25, R14, 0x1, RZ, 0x1b ;  /* 0x000000010e197811 */ /* 0x000fe200078fd8ff */
[----:B------:R-:W-:Y:S01]  /*19e0*/  IMAD.MOV.U32 R110, RZ, RZ, RZ ;  /* 0x000000ffff6e7224 */ /* 0x000fe200078e00ff */
[----:B------:R-:W-:Y:S01]  /*19f0*/  IADD3 R11, R0, 0x60, RZ ;  /* 0x00000060000b7810 */ /* 0x000fe20007ffe0ff */
        /* <DEDUP_REMOVED lines=9> */
[----:B------:R-:W-:Y:S01]  /*1a90*/  SHF.R.S32.HI R17, RZ, 0x5, R17 ;  /* 0x00000005ff117819 */ /* 0x000fe20000011411 */
[----:B------:R-:W-:Y:S01]  /*1aa0*/  IMAD R26, R15, c[0x0][0x180], RZ ;  /* 0x000060000f1a7a24 */ /* 0x000fe200078e02ff */
[----:B------:R-:W-:Y:S01]  /*1ab0*/  SHF.R.S32.HI R19, RZ, 0x5, R19 ;  /* 0x00000005ff137819 */ /* 0x000fe20000011413 */
[----:B------:R-:W-:Y:S01]  /*1ac0*/  IMAD R2, R22, c[0x0][0x180], RZ ;  /* 0x0000600016027a24 */ /* 0x000fe200078e02ff */
[----:B------:R-:W-:Y:S01]  /*1ad0*/  SHF.R.S32.HI R21, RZ, 0x6, R21 ;  /* 0x00000006ff157819 */ /* 0x000fe20000011415 */
[----:B------:R-:W-:Y:S01]  /*1ae0*/  IMAD R4, R23, c[0x0][0x180], RZ ;  /* 0x0000600017047a24 */ /* 0x000fe200078e02ff */
[----:B------:R-:W-:-:S02]  /*1af0*/  LOP3.LUT R24, R24, 0x3, RZ, 0xc0, !PT ;  /* 0x0000000318187812 */ /* 0x000fc400078ec0ff */
[----:B------:R-:W-:Y:S02]  /*1b00*/  LOP3.LUT R25, R25, 0x3, RZ, 0xc0, !PT ;  /* 0x0000000319197812 */ /* 0x000fe400078ec0ff */
.L_x_49:
[----:B------:R-:W-:-:S13]  /*1b10*/  ISETP.GE.AND P0, PT, R0, 0x20, PT ;  /* 0x000000200000780c */ /* 0x000fda0003f06270 */
[----:B-1----:R-:W-:Y:S05]  /*1b20*/  @!P0 BRA `(.L_x_24) ;  /* 0x000015d000008947 */ /* 0x002fea0003800000 */
[----:B------:R-:W1:Y:S01]  /*1b30*/  S2R R38, SR_LANEID ;  /* 0x0000000000267919 */ /* 0x000e620000000000 */
[----:B------:R-:W-:Y:S01]  /*1b40*/  LOP3.LUT R182, R12, 0x1, RZ, 0xc0, !PT ;  /* 0x000000010cb67812 */ /* 0x000fe200078ec0ff */
[----:B------:R-:W-:Y:S01]  /*1b50*/  IMAD.MOV.U32 R45, RZ, RZ, 0x2400 ;  /* 0x00002400ff2d7424 */ /* 0x000fe200078e00ff */
[----:B------:R-:W-:Y:S03]  /*1b60*/  WARPSYNC 0xffffffff ;  /* 0xffffffff00007948 */ /* 0x000fe60003800000 */
[C---:B------:R-:W-:Y:S02]  /*1b70*/  IMAD R184, R182.reuse, R45, 0x80 ;  /* 0x00000080b6b87424 */ /* 0x040fe400078e022d */
[----:B------:R-:W-:-:S05]  /*1b80*/  IMAD R182, R182, 0x8400, RZ ;  /* 0x00008400b6b67824 */ /* 0x000fca00078e02ff */
[C---:B------:R-:W-:Y:S02]  /*1b90*/  IADD3 R49, R182.reuse, 0x4900, RZ ;  /* 0x00004900b6317810 */ /* 0x040fe40007ffe0ff */
[C---:B------:R-:W-:Y:S02]  /*1ba0*/  IADD3 R55, R182.reuse, 0x4960, RZ ;  /* 0x00004960b6377810 */ /* 0x040fe40007ffe0ff */
[C---:B------:R-:W-:Y:S02]  /*1bb0*/  IADD3 R45, R182.reuse, 0x48c0, RZ ;  /* 0x000048c0b62d7810 */ /* 0x040fe40007ffe0ff */
[C---:B------:R-:W-:Y:S02]  /*1bc0*/  IADD3 R47, R182.reuse, 0x48e0, RZ ;  /* 0x000048e0b62f7810 */ /* 0x040fe40007ffe0ff */
[C---:B------:R-:W-:Y:S02]  /*1bd0*/  IADD3 R65, R182.reuse, 0x49c0, RZ ;  /* 0x000049c0b6417810 */ /* 0x040fe40007ffe0ff */
[----:B------:R-:W-:-:S02]  /*1be0*/  IADD3 R51, R182, 0x4920, RZ ;  /* 0x00004920b6337810 */ /* 0x000fc40007ffe0ff */
[--C-:B-1----:R-:W-:Y:S02]  /*1bf0*/  SHF.R.U32.HI R36, RZ, 0x3, R38.reuse ;  /* 0x00000003ff247819 */ /* 0x102fe40000011626 */
[----:B------:R-:W-:Y:S02]  /*1c00*/  LOP3.LUT R37, R38, 0x7, RZ, 0xc0, !PT ;  /* 0x0000000726257812 */ /* 0x000fe400078ec0ff */
[----:B------:R-:W-:Y:S01]  /*1c10*/  IADD3 R57, R182, 0x4980, RZ ;  /* 0x00004980b6397810 */ /* 0x000fe20007ffe0ff */
[----:B------:R-:W-:Y:S01]  /*1c20*/  IMAD.SHL.U32 R44, R36, 0x8, RZ ;  /* 0x00000008242c7824 */ /* 0x000fe200078e00ff */
[----:B------:R-:W-:Y:S02]  /*1c30*/  SHF.R.U32.HI R36, RZ, 0x4, R38 ;  /* 0x00000004ff247819 */ /* 0x000fe40000011626 */
[----:B------:R-:W-:Y:S02]  /*1c40*/  IADD3 R59, R182, 0x49a0, RZ ;  /* 0x000049a0b63b7810 */ /* 0x000fe40007ffe0ff */
[----:B------:R-:W-:Y:S01]  /*1c50*/  LOP3.LUT R39, R44, 0x8, R37, 0xe2, !PT ;  /* 0x000000082c277812 */ /* 0x000fe200078ee225 */
[----:B------:R-:W-:Y:S01]  /*1c60*/  IMAD.SHL.U32 R36, R36, 0x8, RZ ;  /* 0x0000000824247824 */ /* 0x000fe200078e00ff */
[----:B------:R-:W-:-:S02]  /*1c70*/  IADD3 R37, R181, -0x1, RZ ;  /* 0xffffffffb5257810 */ /* 0x000fc40007ffe0ff */
[C---:B------:R-:W-:Y:S01]  /*1c80*/  IADD3 R67, R182.reuse, 0x49e0, RZ ;  /* 0x000049e0b6437810 */ /* 0x040fe20007ffe0ff */
[----:B------:R-:W-:Y:S01]  /*1c90*/  IMAD R183, R39, 0x48, R36 ;  /* 0x0000004827b77824 */ /* 0x000fe200078e0224 */
[C---:B------:R-:W-:Y:S01]  /*1ca0*/  IADD3 R53, R182.reuse, 0x4940, RZ ;  /* 0x00004940b6357810 */ /* 0x040fe20007ffe0ff */
[----:B------:R-:W-:Y:S01]  /*1cb0*/  IMAD R184, R37, 0xbd0, R184 ;  /* 0x00000bd025b87824 */ /* 0x000fe200078e02b8 */
[C---:B------:R-:W-:Y:S01]  /*1cc0*/  IADD3 R37, R182.reuse, 0x4880, RZ ;  /* 0x00004880b6257810 */ /* 0x040fe20007ffe0ff */
[----:B------:R-:W-:Y:S01]  /*1cd0*/  IMAD R180, R39, 0x108, R36 ;  /* 0x0000010827b47824 */ /* 0x000fe200078e0224 */
[C---:B------:R-:W-:Y:S01]  /*1ce0*/  IADD3 R39, R182.reuse, 0x48a0, RZ ;  /* 0x000048a0b6277810 */ /* 0x040fe20007ffe0ff */
[----:B------:R-:W-:Y:S01]  /*1cf0*/  IMAD.U32 R128, R183, 0x2, R184 ;  /* 0x00000002b7807824 */ /* 0x000fe200078e00b8 */
[----:B------:R-:W-:Y:S01]  /*1d00*/  IADD3 R69, R182, 0x4a00, RZ ;  /* 0x00004a00b6457810 */ /* 0x000fe20007ffe0ff */
[----:B------:R-:W-:Y:S01]  /*1d10*/  IMAD.U32 R160, R180, 0x2, R37 ;  /* 0x00000002b4a07824 */ /* 0x000fe200078e0025 */
[----:B------:R-:W-:Y:S01]  /*1d20*/  IADD3 R37, R182, 0x4a40, RZ ;  /* 0x00004a40b6257810 */ /* 0x000fe20007ffe0ff */
[----:B------:R-:W-:Y:S01]  /*1d30*/  IMAD.U32 R80, R180, 0x2, R49 ;  /* 0x00000002b4507824 */ /* 0x000fe200078e0031 */
[----:B------:R-:W-:Y:S01]  /*1d40*/  IADD3 R71, R182, 0x4a20, RZ ;  /* 0x00004a20b6477810 */ /* 0x000fe20007ffe0ff */
[C---:B------:R-:W-:Y:S01]  /*1d50*/  IMAD.U32 R56, R180.reuse, 0x2, R55 ;  /* 0x00000002b4387824 */ /* 0x040fe200078e0037 */
[----:B------:R-:W-:Y:S01]  /*1d60*/  LDSM.16.M88.4 R128, [R128] ;  /* 0x000000008080783b */ /* 0x000fe20000000200 */
[----:B------:R-:W-:-:S02]  /*1d70*/  IMAD.U32 R45, R180, 0x2, R45 ;  /* 0x00000002b42d7824 */ /* 0x000fc400078e002d */
[C---:B------:R-:W-:Y:S01]  /*1d80*/  IMAD.U32 R47, R180.reuse, 0x2, R47 ;  /* 0x00000002b42f7824 */ /* 0x040fe200078e002f */
[----:B------:R-:W1:Y:S01]  /*1d90*/  LDSM.16.MT88.4 R160, [R160] ;  /* 0x00000000a0a0783b */ /* 0x000e620000004200 */
[C---:B------:R-:W-:Y:S02]  /*1da0*/  IMAD.U32 R44, R180.reuse, 0x2, R65 ;  /* 0x00000002b42c7824 */ /* 0x040fe400078e0041 */
[C---:B------:R-:W-:Y:S01]  /*1db0*/  IMAD.U32 R76, R180.reuse, 0x2, R51 ;  /* 0x00000002b44c7824 */ /* 0x040fe200078e0033 */
[----:B------:R-:W2:Y:S01]  /*1dc0*/  LDSM.16.MT88.4 R80, [R80] ;  /* 0x000000005050783b */ /* 0x000ea20000004200 */
[C---:B------:R-:W-:Y:S02]  /*1dd0*/  IMAD.U32 R52, R180.reuse, 0x2, R57 ;  /* 0x00000002b4347824 */ /* 0x040fe400078e0039 */
[C---:B------:R-:W-:Y:S01]  /*1de0*/  IMAD.U32 R48, R180.reuse, 0x2, R59 ;  /* 0x00000002b4307824 */ /* 0x040fe200078e003b */
[----:B------:R-:W-:Y:S01]  /*1df0*/  LDSM.16.MT88.4 R88, [R45] ;  /* 0x000000002d58783b */ /* 0x000fe20000004200 */
[----:B------:R-:W-:-:S02]  /*1e00*/  IMAD.U32 R72, R180, 0x2, R67 ;  /* 0x00000002b4487824 */ /* 0x000fc400078e0043 */
[C---:B------:R-:W-:Y:S01]  /*1e10*/  IMAD.U32 R39, R180.reuse, 0x2, R39 ;  /* 0x00000002b4277824 */ /* 0x040fe200078e0027 */
[----:B------:R-:W-:Y:S01]  /*1e20*/  LDSM.16.MT88.4 R84, [R47] ;  /* 0x000000002f54783b */ /* 0x000fe20000004200 */
[C---:B------:R-:W-:Y:S02]  /*1e30*/  IMAD.U32 R37, R180.reuse, 0x2, R37 ;  /* 0x00000002b4257824 */ /* 0x040fe400078e0025 */
[C---:B------:R-:W-:Y:S01]  /*1e40*/  IMAD.U32 R60, R180.reuse, 0x2, R53 ;  /* 0x00000002b43c7824 */ /* 0x040fe200078e0035 */
[----:B------:R-:W3:Y:S01]  /*1e50*/  LDSM.16.MT88.4 R56, [R56] ;  /* 0x000000003838783b */ /* 0x000ee20000004200 */
[C---:B------:R-:W-:Y:S02]  /*1e60*/  IMAD.U32 R64, R180.reuse, 0x2, R69 ;  /* 0x00000002b4407824 */ /* 0x040fe400078e0045 */
[----:B------:R-:W-:Y:S01]  /*1e70*/  IMAD.U32 R71, R180, 0x2, R71 ;  /* 0x00000002b4477824 */ /* 0x000fe200078e0047 */
[----:B------:R-:W4:Y:S04]  /*1e80*/  LDSM.16.MT88.4 R44, [R44] ;  /* 0x000000002c2c783b */ /* 0x000f280000004200 */
[----:B------:R-:W5:Y:S04]  /*1e90*/  LDSM.16.MT88.4 R76, [R76] ;  /* 0x000000004c4c783b */ /* 0x000f680000004200 */
[----:B------:R-:W5:Y:S04]  /*1ea0*/  LDSM.16.MT88.4 R52, [R52] ;  /* 0x000000003434783b */ /* 0x000f680000004200 */
[----:B------:R-:W5:Y:S04]  /*1eb0*/  LDSM.16.MT88.4 R72, [R72] ;  /* 0x000000004848783b */ /* 0x000f680000004200 */
[----:B------:R-:W-:Y:S04]  /*1ec0*/  LDSM.16.MT88.4 R92, [R39] ;  /* 0x00000000275c783b */ /* 0x000fe80000004200 */
[----:B------:R-:W5:Y:S01]  /*1ed0*/  LDSM.16.MT88.4 R36, [R37] ;  /* 0x000000002524783b */ /* 0x000f620000004200 */
[C---:B-1----:R-:W-:Y:S03]  /*1ee0*/  HMMA.16816.F16 R166, R128.reuse, R160, R32 ;  /* 0x000000a080a6723c */ /* 0x042fe60000000820 */
[----:B------:R-:W1:Y:S04]  /*1ef0*/  LDSM.16.MT88.4 R60, [R60] ;  /* 0x000000003c3c783b */ /* 0x000e680000004200 */
[----:B------:R-:W1:Y:S01]  /*1f00*/  LDSM.16.MT88.4 R48, [R48] ;  /* 0x000000003030783b */ /* 0x000e620000004200 */
[----:B------:R-:W-:Y:S01]  /*1f10*/  IADD3 R33, R182, 0x4a60, RZ ;  /* 0x00004a60b6217810 */ /* 0x000fe20007ffe0ff */
[C---:B--2---:R-:W-:Y:S01]  /*1f20*/  HMMA.16816.F16 R144, R128.reuse, R82, R110 ;  /* 0x000000528090723c */ /* 0x044fe2000000086e */
[----:B------:R-:W-:Y:S01]  /*1f30*/  IADD3 R32, R184, 0x20, RZ ;  /* 0x00000020b8207810 */ /* 0x000fe20007ffe0ff */
[----:B------:R-:W2:Y:S04]  /*1f40*/  LDSM.16.MT88.4 R64, [R64] ;  /* 0x000000004040783b */ /* 0x000ea80000004200 */
[----:B------:R-:W1:Y:S01]  /*1f50*/  LDSM.16.MT88.4 R68, [R71] ;  /* 0x000000004744783b */ /* 0x000e620000004200 */
[----:B------:R-:W-:Y:S01]  /*1f60*/  IMAD.U32 R32, R183, 0x2, R32 ;  /* 0x00000002b7207824 */ /* 0x000fe200078e0020 */
[C---:B---3--:R-:W-:Y:S08]  /*1f70*/  HMMA.16816.F16 R82, R128.reuse, R56, R96 ;  /* 0x000000388052723c */ /* 0x048ff00000000860 */
[C---:B----4-:R-:W-:Y:S07]  /*1f80*/  HMMA.16816.F16 R56, R128.reuse, R46, R132 ;  /* 0x0000002e8038723c */ /* 0x050fee0000000884 */
[----:B------:R-:W-:Y:S01]  /*1f90*/  IMAD.U32 R132, R180, 0x2, R33 ;  /* 0x00000002b4847824 */ /* 0x000fe200078e0021 */
[----:B-----5:R-:W-:Y:S01]  /*1fa0*/  HMMA.16816.F16 R140, R128, R78, R106 ;  /* 0x0000004e808c723c */ /* 0x020fe2000000086a */
[----:B------:R-:W-:-:S05]  /*1fb0*/  IADD3 R47, R182, 0x6a20, RZ ;  /* 0x00006a20b62f7810 */ /* 0x000fca0007ffe0ff */
[----:B------:R-:W-:Y:S02]  /*1fc0*/  IMAD.U32 R47, R180, 0x2, R47 ;  /* 0x00000002b42f7824 */ /* 0x000fe400078e002f */
[C---:B------:R-:W-:Y:S07]  /*1fd0*/  HMMA.16816.F16 R78, R128.reuse, R52, R30 ;  /* 0x00000034804e723c */ /* 0x040fee000000081e */
[C---:B------:R-:W-:Y:S01]  /*1fe0*/  IADD3 R53, R182.reuse, 0x6a80, RZ ;  /* 0x00006a80b6357810 */ /* 0x040fe20007ffe0ff */
[C---:B------:R-:W-:Y:S01]  /*1ff0*/  HMMA.16816.F16 R30, R128.reuse, R72, R134 ;  /* 0x00000048801e723c */ /* 0x040fe20000000886 */
[----:B------:R-:W3:Y:S07]  /*2000*/  LDSM.16.MT88.4 R132, [R132] ;  /* 0x000000008484783b */ /* 0x000eee0000004200 */
[C---:B------:R-:W-:Y:S07]  /*2010*/  HMMA.16816.F16 R162, R128.reuse, R162, R34 ;  /* 0x000000a280a2723c */ /* 0x040fee0000000822 */
[C---:B------:R-:W-:Y:S01]  /*2020*/  IADD3 R35, R182.reuse, 0x6980, RZ ;  /* 0x00006980b6237810 */ /* 0x040fe20007ffe0ff */
[C---:B------:R-:W-:Y:S07]  /*2030*/  HMMA.16816.F16 R72, R128.reuse, R36, R178 ;  /* 0x000000248048723c */ /* 0x040fee00000008b2 */
[----:B------:R-:W-:Y:S01]  /*2040*/  IADD3 R37, R182, 0x69a0, RZ ;  /* 0x000069a0b6257810 */ /* 0x000fe20007ffe0ff */
[----:B------:R-:W-:Y:S04]  /*2050*/  HMMA.16816.F16 R154, R128, R88, R40 ;  /* 0x00000058809a723c */ /* 0x000fe80000000828 */
[----:B------:R-:W-:-:S03]  /*2060*/  IMAD.U32 R37, R180, 0x2, R37 ;  /* 0x00000002b4257824 */ /* 0x000fc600078e0025 */
[----:B------:R-:W-:Y:S01]  /*2070*/  IADD3 R41, R182, 0x69c0, RZ ;  /* 0x000069c0b6297810 */ /* 0x000fe20007ffe0ff */
[----:B------:R-:W-:Y:S04]  /*2080*/  HMMA.16816.F16 R146, R128, R80, R108 ;  /* 0x000000508092723c */ /* 0x000fe8000000086c */
[----:B------:R-:W-:-:S04]  /*2090*/  IMAD.U32 R41, R180, 0x2, R41 ;  /* 0x00000002b4297824 */ /* 0x000fc800078e0029 */
[C---:B------:R-:W-:Y:S07]  /*20a0*/  HMMA.16816.F16 R152, R128.reuse, R90, R42 ;  /* 0x0000005a8098723c */ /* 0x040fee000000082a */
[----:B------:R-:W-:Y:S01]  /*20b0*/  IADD3 R43, R182, 0x69e0, RZ ;  /* 0x000069e0b62b7810 */ /* 0x000fe20007ffe0ff */
[----:B-1----:R-:W-:Y:S04]  /*20c0*/  HMMA.16816.F16 R138, R128, R60, R100 ;  /* 0x0000003c808a723c */ /* 0x002fe80000000864 */
[----:B------:R-:W-:-:S04]  /*20d0*/  IMAD.U32 R43, R180, 0x2, R43 ;  /* 0x00000002b42b7824 */ /* 0x000fc800078e002b */
[C---:B------:R-:W-:Y:S08]  /*20e0*/  HMMA.16816.F16 R80, R128.reuse, R58, R98 ;  /* 0x0000003a8050723c */ /* 0x040ff00000000862 */
[C---:B------:R-:W-:Y:S07]  /*20f0*/  HMMA.16816.F16 R60, R128.reuse, R50, R124 ;  /* 0x00000032803c723c */ /* 0x040fee000000087c */
[----:B------:R-:W-:Y:S01]  /*2100*/  IMAD.U32 R124, R180, 0x2, R35 ;  /* 0x00000002b47c7824 */ /* 0x000fe200078e0023 */
[C---:B------:R-:W-:Y:S01]  /*2110*/  HMMA.16816.F16 R58, R128.reuse, R44, R126 ;  /* 0x0000002c803a723c */ /* 0x040fe2000000087e */
[C---:B------:R-:W-:Y:S01]  /*2120*/  IADD3 R51, R182.reuse, 0x6a60, RZ ;  /* 0x00006a60b6337810 */ /* 0x040fe20007ffe0ff */
[----:B------:R-:W-:Y:S04]  /*2130*/  LDSM.16.M88.4 R32, [R32] ;  /* 0x000000002020783b */ /* 0x000fe80000000200 */
[----:B------:R-:W1:Y:S01]  /*2140*/  LDSM.16.MT88.4 R124, [R124] ;  /* 0x000000007c7c783b */ /* 0x000e620000004200 */
[----:B------:R-:W-:Y:S01]  /*2150*/  IADD3 R45, R182, 0x6a00, RZ ;  /* 0x00006a00b62d7810 */ /* 0x000fe20007ffe0ff */
[----:B------:R-:W-:Y:S01]  /*2160*/  HMMA.16816.F16 R136, R128, R62, R102 ;  /* 0x0000003e8088723c */ /* 0x000fe20000000866 */
[----:B------:R-:W-:-:S03]  /*2170*/  IMAD.U32 R96, R180, 0x2, R51 ;  /* 0x00000002b4607824 */ /* 0x000fc600078e0033 */
[----:B------:R-:W-:-:S03]  /*2180*/  IMAD.U32 R45, R180, 0x2, R45 ;  /* 0x00000002b42d7824 */ /* 0x000fc600078e002d */
[----:B------:R-:W-:Y:S01]  /*2190*/  LDSM.16.MT88.4 R96, [R96] ;  /* 0x000000006060783b */ /* 0x000fe20000004200 */
[C---:B------:R-:W-:Y:S03]  /*21a0*/  HMMA.16816.F16 R62, R128.reuse, R48, R118 ;  /* 0x00000030803e723c */ /* 0x040fe60000000876 */
[----:B------:R-:W-:Y:S04]  /*21b0*/  LDSM.16.MT88.4 R108, [R45] ;  /* 0x000000002d6c783b */ /* 0x000fe80000004200 */
[----:B------:R-:W-:Y:S01]  /*21c0*/  IADD3 R49, R182, 0x6a40, RZ ;  /* 0x00006a40b6317810 */ /* 0x000fe20007ffe0ff */
[----:B------:R-:W-:Y:S01]  /*21d0*/  HMMA.16816.F16 R142, R128, R76, R104 ;  /* 0x0000004c808e723c */ /* 0x000fe20000000868 */
[----:B------:R-:W-:Y:S03]  /*21e0*/  LDSM.16.MT88.4 R104, [R47] ;  /* 0x000000002f68783b */ /* 0x000fe60000004200 */
[----:B------:R-:W-:-:S04]  /*21f0*/  IMAD.U32 R49, R180, 0x2, R49 ;  /* 0x00000002b4317824 */ /* 0x000fc800078e0031 */
[C---:B------:R-:W-:Y:S01]  /*2200*/  HMMA.16816.F16 R76, R128.reuse, R54, R116 ;  /* 0x00000036804c723c */ /* 0x040fe20000000874 */
[----:B------:R-:W-:Y:S04]  /*2210*/  LDSM.16.MT88.4 R116, [R41] ;  /* 0x000000002974783b */ /* 0x000fe80000004200 */
[----:B------:R-:W-:Y:S02]  /*2220*/  LDSM.16.MT88.4 R100, [R49] ;  /* 0x000000003164783b */ /* 0x000fe40000004200 */
[----:B------:R-:W-:Y:S01]  /*2230*/  IADD3 R55, R182, 0x6aa0, RZ ;  /* 0x00006aa0b6377810 */ /* 0x000fe20007ffe0ff */
[----:B------:R-:W-:Y:S04]  /*2240*/  HMMA.16816.F16 R150, R128, R84, R112 ;  /* 0x000000548096723c */ /* 0x000fe80000000870 */
[----:B------:R-:W-:-:S03]  /*2250*/  IMAD.U32 R88, R180, 0x2, R55 ;  /* 0x00000002b4587824 */ /* 0x000fc600078e0037 */
[----:B------:R-:W-:Y:S01]  /*2260*/  IADD3 R85, R182, 0x6ac0, RZ ;  /* 0x00006ac0b6557810 */ /* 0x000fe20007ffe0ff */
[C---:B------:R-:W-:Y:S01]  /*2270*/  HMMA.16816.F16 R148, R128.reuse, R86, R114 ;  /* 0x000000568094723c */ /* 0x040fe20000000872 */
[----:B------:R-:W-:Y:S03]  /*2280*/  LDSM.16.MT88.4 R112, [R43] ;  /* 0x000000002b70783b */ /* 0x000fe60000004200 */
[----:B------:R-:W-:Y:S01]  /*2290*/  IMAD.U32 R85, R180, 0x2, R85 ;  /* 0x00000002b4557824 */ /* 0x000fe200078e0055 */
[----:B------:R-:W-:Y:S02]  /*22a0*/  LDSM.16.MT88.4 R88, [R88] ;  /* 0x000000005858783b */ /* 0x000fe40000004200 */
[----:B------:R-:W-:Y:S01]  /*22b0*/  IADD3 R87, R182, 0x6ae0, RZ ;  /* 0x00006ae0b6577810 */ /* 0x000fe20007ffe0ff */
[----:B------:R-:W-:Y:S04]  /*22c0*/  HMMA.16816.F16 R160, R128, R92, R120 ;  /* 0x0000005c80a0723c */ /* 0x000fe80000000878 */
[----:B------:R-:W-:-:S02]  /*22d0*/  IMAD.U32 R52, R180, 0x2, R87 ;  /* 0x00000002b4347824 */ /* 0x000fc400078e0057 */
[----:B------:R-:W-:Y:S01]  /*22e0*/  LDSM.16.MT88.4 R84, [R85] ;  /* 0x000000005554783b */ /* 0x000fe20000004200 */
[----:B------:R-:W-:Y:S01]  /*22f0*/  IMAD.U32 R92, R180, 0x2, R53 ;  /* 0x00000002b45c7824 */ /* 0x000fe200078e0035 */
[C---:B------:R-:W-:Y:S02]  /*2300*/  HMMA.16816.F16 R158, R128.reuse, R94, R122 ;  /* 0x0000005e809e723c */ /* 0x040fe4000000087a */
[----:B------:R-:W4:Y:S04]  /*2310*/  LDSM.16.MT88.4 R120, [R37] ;  /* 0x000000002578783b */ /* 0x000f280000004200 */
[----:B------:R-:W5:Y:S02]  /*2320*/  LDSM.16.MT88.4 R92, [R92] ;  /* 0x000000005c5c783b */ /* 0x000f640000004200 */
[C---:B------:R-:W-:Y:S02]  /*2330*/  HMMA.16816.F16 R74, R128.reuse, R74, R168 ;  /* 0x0000004a804a723c */ /* 0x040fe400000008a8 */
[----:B------:R-:W1:Y:S05]  /*2340*/  LDSM.16.MT88.4 R52, [R52] ;  /* 0x000000003434783b */ /* 0x000e6a0000004200 */
[----:B------:R-:W-:Y:S01]  /*2350*/  IADD3 R169, R182, 0x6b00, RZ ;  /* 0x00006b00b6a97810 */ /* 0x000fe20007ffe0ff */
[----:B--2---:R-:W-:Y:S04]  /*2360*/  HMMA.16816.F16 R64, R128, R64, R170 ;  /* 0x000000408040723c */ /* 0x004fe800000008aa */
[----:B------:R-:W-:Y:S01]  /*2370*/  IMAD.U32 R48, R180, 0x2, R169 ;  /* 0x00000002b4307824 */ /* 0x000fe200078e00a9 */
[----:B------:R-:W-:-:S02]  /*2380*/  IADD3 R169, R182, 0xad20, RZ ;  /* 0x0000ad20b6a97810 */ /* 0x000fc40007ffe0ff */
[----:B------:R-:W-:Y:S01]  /*2390*/  IADD3 R171, R182, 0x6b20, RZ ;  /* 0x00006b20b6ab7810 */ /* 0x000fe20007ffe0ff */
[C---:B------:R-:W-:Y:S02]  /*23a0*/  HMMA.16816.F16 R66, R128.reuse, R66, R172 ;  /* 0x000000428042723c */ /* 0x040fe400000008ac */
[----:B------:R-:W2:Y:S02]  /*23b0*/  LDSM.16.MT88.4 R48, [R48] ;  /* 0x000000003030783b */ /* 0x000ea40000004200 */
[----:B------:R-:W-:Y:S01]  /*23c0*/  IMAD.U32 R44, R180, 0x2, R171 ;  /* 0x00000002b42c7824 */ /* 0x000fe200078e00ab */
[C---:B------:R-:W-:Y:S02]  /*23d0*/  IADD3 R171, R182.reuse, 0xad40, RZ ;  /* 0x0000ad40b6ab7810 */ /* 0x040fe40007ffe0ff */
[----:B------:R-:W-:Y:S01]  /*23e0*/  IADD3 R173, R182, 0x6b40, RZ ;  /* 0x00006b40b6ad7810 */ /* 0x000fe20007ffe0ff */
[----:B------:R-:W-:Y:S02]  /*23f0*/  HMMA.16816.F16 R68, R128, R68, R174 ;  /* 0x000000448044723c */ /* 0x000fe400000008ae */
[----:B------:R-:W2:Y:S02]  /*2400*/  LDSM.16.MT88.4 R44, [R44] ;  /* 0x000000002c2c783b */ /* 0x000ea40000004200 */
[----:B------:R-:W-:Y:S01]  /*2410*/  IMAD.U32 R40, R180, 0x2, R173 ;  /* 0x00000002b4287824 */ /* 0x000fe200078e00ad */
[----:B------:R-:W-:-:S02]  /*2420*/  IADD3 R173, R182, 0xad60, RZ ;  /* 0x0000ad60b6ad7810 */ /* 0x000fc40007ffe0ff */
[----:B------:R-:W-:Y:S01]  /*2430*/  IADD3 R175, R182, 0x6b60, RZ ;  /* 0x00006b60b6af7810 */ /* 0x000fe20007ffe0ff */
[----:B------:R-:W-:Y:S02]  /*2440*/  HMMA.16816.F16 R156, R128, R38, R156 ;  /* 0x00000026809c723c */ /* 0x000fe4000000089c */
[----:B------:R-:W2:Y:S02]  /*2450*/  LDSM.16.MT88.4 R40, [R40] ;  /* 0x000000002828783b */ /* 0x000ea40000004200 */
[----:B------:R-:W-:-:S04]  /*2460*/  IMAD.U32 R36, R180, 0x2, R175 ;  /* 0x00000002b4247824 */ /* 0x000fc800078e00af */
[C---:B------:R-:W-:Y:S02]  /*2470*/  HMMA.16816.F16 R70, R128.reuse, R70, R176 ;  /* 0x000000468046723c */ /* 0x040fe400000008b0 */
[----:B------:R-:W2:Y:S06]  /*2480*/  LDSM.16.MT88.4 R36, [R36] ;  /* 0x000000002424783b */ /* 0x000eac0000004200 */
[C---:B---3--:R-:W-:Y:S08]  /*2490*/  HMMA.16816.F16 R28, R128.reuse, R132, R28 ;  /* 0x00000084801c723c */ /* 0x048ff0000000081c */
[----:B------:R-:W-:Y:S08]  /*24a0*/  HMMA.16816.F16 R134, R128, R134, R164 ;  /* 0x000000868086723c */ /* 0x000ff000000008a4 */
[C---:B-1----:R-:W-:Y:S08]  /*24b0*/  HMMA.16816.F16 R132, R32.reuse, R124, R166 ;  /* 0x0000007c2084723c */ /* 0x042ff000000008a6 */
[C---:B----4-:R-:W-:Y:S08]  /*24c0*/  HMMA.16816.F16 R124, R32.reuse, R120, R160 ;  /* 0x00000078207c723c */ /* 0x050ff000000008a0 */
[C---:B------:R-:W-:Y:S08]  /*24d0*/  HMMA.16816.F16 R120, R32.reuse, R116, R154 ;  /* 0x000000742078723c */ /* 0x040ff0000000089a */
[C---:B------:R-:W-:Y:S08]  /*24e0*/  HMMA.16816.F16 R116, R32.reuse, R112, R150 ;  /* 0x000000702074723c */ /* 0x040ff00000000896 */
[C---:B------:R-:W-:Y:S08]  /*24f0*/  HMMA.16816.F16 R112, R32.reuse, R108, R146 ;  /* 0x0000006c2070723c */ /* 0x040ff00000000892 */
[C---:B------:R-:W-:Y:S08]  /*2500*/  HMMA.16816.F16 R108, R32.reuse, R104, R142 ;  /* 0x00000068206c723c */ /* 0x040ff0000000088e */
[C---:B------:R-:W-:Y:S08]  /*2510*/  HMMA.16816.F16 R104, R32.reuse, R100, R138 ;  /* 0x000000642068723c */ /* 0x040ff0000000088a */
[C---:B------:R-:W-:Y:S07]  /*2520*/  HMMA.16816.F16 R100, R32.reuse, R96, R82 ;  /* 0x000000602064723c */ /* 0x040fee0000000852 */
[----:B------:R-:W-:Y:S01]  /*2530*/  IADD3 R83, R182, 0x8c20, RZ ;  /* 0x00008c20b6537810 */ /* 0x000fe20007ffe0ff */
[----:B-----5:R-:W-:Y:S04]  /*2540*/  HMMA.16816.F16 R96, R32, R92, R78 ;  /* 0x0000005c2060723c */ /* 0x020fe8000000084e */
[----:B------:R-:W-:-:S03]  /*2550*/  IMAD.U32 R83, R180, 0x2, R83 ;  /* 0x00000002b4537824 */ /* 0x000fc600078e0053 */
[C---:B------:R-:W-:Y:S01]  /*2560*/  IADD3 R79, R182.reuse, 0x8be0, RZ ;  /* 0x00008be0b64f7810 */ /* 0x040fe20007ffe0ff */
[C---:B------:R-:W-:Y:S08]  /*2570*/  HMMA.16816.F16 R92, R32.reuse, R88, R62 ;  /* 0x00000058205c723c */ /* 0x040ff0000000083e */
[C---:B------:R-:W-:Y:S08]  /*2580*/  HMMA.16816.F16 R88, R32.reuse, R84, R58 ;  /* 0x000000542058723c */ /* 0x040ff0000000083a */
[C---:B------:R-:W-:Y:S07]  /*2590*/  HMMA.16816.F16 R84, R32.reuse, R52, R30 ;  /* 0x000000342054723c */ /* 0x040fee000000081e */
[----:B------:R-:W-:Y:S01]  /*25a0*/  IADD3 R53, R182, 0x8b60, RZ ;  /* 0x00008b60b6357810 */ /* 0x000fe20007ffe0ff */
[C---:B------:R-:W-:Y:S08]  /*25b0*/  HMMA.16816.F16 R126, R32.reuse, R126, R162 ;  /* 0x0000007e207e723c */ /* 0x040ff000000008a2 */
[C---:B------:R-:W-:Y:S08]  /*25c0*/  HMMA.16816.F16 R122, R32.reuse, R122, R158 ;  /* 0x0000007a207a723c */ /* 0x040ff0000000089e */
[C---:B------:R-:W-:Y:S07]  /*25d0*/  HMMA.16816.F16 R118, R32.reuse, R118, R152 ;  /* 0x000000762076723c */ /* 0x040fee0000000898 */
[----:B------:R-:W-:Y:S01]  /*25e0*/  IMAD.U32 R152, R180, 0x2, R79 ;  /* 0x00000002b4987824 */ /* 0x000fe200078e004f */
[C---:B------:R-:W-:Y:S05]  /*25f0*/  HMMA.16816.F16 R114, R32.reuse, R114, R148 ;  /* 0x000000722072723c */ /* 0x040fea0000000894 */
[----:B------:R-:W-:Y:S03]  /*2600*/  LDSM.16.MT88.4 R152, [R152] ;  /* 0x000000009898783b */ /* 0x000fe60000004200 */
[C---:B------:R-:W-:Y:S08]  /*2610*/  HMMA.16816.F16 R110, R32.reuse, R110, R144 ;  /* 0x0000006e206e723c */ /* 0x040ff00000000890 */
[C---:B------:R-:W-:Y:S08]  /*2620*/  HMMA.16816.F16 R106, R32.reuse, R106, R140 ;  /* 0x0000006a206a723c */ /* 0x040ff0000000088c */
[C---:B------:R-:W-:Y:S08]  /*2630*/  HMMA.16816.F16 R102, R32.reuse, R102, R136 ;  /* 0x000000662066723c */ /* 0x040ff00000000888 */
[C---:B------:R-:W-:Y:S07]  /*2640*/  HMMA.16816.F16 R98, R32.reuse, R98, R80 ;  /* 0x000000622062723c */ /* 0x040fee0000000850 */
[C---:B------:R-:W-:Y:S01]  /*2650*/  IADD3 R81, R182.reuse, 0x8c00, RZ ;  /* 0x00008c00b6517810 */ /* 0x040fe20007ffe0ff */
[C---:B------:R-:W-:Y:S07]  /*2660*/  HMMA.16816.F16 R94, R32.reuse, R94, R76 ;  /* 0x0000005e205e723c */ /* 0x040fee000000084c */
[----:B------:R-:W-:Y:S01]  /*2670*/  IADD3 R77, R182, 0x8bc0, RZ ;  /* 0x00008bc0b64d7810 */ /* 0x000fe20007ffe0ff */
[----:B------:R-:W-:Y:S01]  /*2680*/  HMMA.16816.F16 R90, R32, R90, R60 ;  /* 0x0000005a205a723c */ /* 0x000fe2000000083c */
[----:B------:R-:W-:-:S02]  /*2690*/  IMAD.U32 R76, R180, 0x2, R81 ;  /* 0x00000002b44c7824 */ /* 0x000fc400078e0051 */
[----:B------:R-:W-:Y:S01]  /*26a0*/  LDSM.16.MT88.4 R80, [R83] ;  /* 0x000000005350783b */ /* 0x000fe20000004200 */
[----:B------:R-:W-:-:S03]  /*26b0*/  IMAD.U32 R148, R180, 0x2, R77 ;  /* 0x00000002b4947824 */ /* 0x000fc600078e004d */
[----:B------:R-:W-:Y:S01]  /*26c0*/  LDSM.16.MT88.4 R76, [R76] ;  /* 0x000000004c4c783b */ /* 0x000fe20000004200 */
[C---:B------:R-:W-:Y:S01]  /*26d0*/  HMMA.16816.F16 R86, R32.reuse, R86, R56 ;  /* 0x000000562056723c */ /* 0x040fe20000000838 */
[----:B------:R-:W-:Y:S01]  /*26e0*/  IADD3 R61, R182, 0x8ba0, RZ ;  /* 0x00008ba0b63d7810 */ /* 0x000fe20007ffe0ff */
[C---:B------:R-:W-:Y:S01]  /*26f0*/  IMAD.U32 R60, R180.reuse, 0x2, R53 ;  /* 0x00000002b43c7824 */ /* 0x040fe200078e0035 */
[----:B------:R-:W-:Y:S03]  /*2700*/  LDSM.16.MT88.4 R148, [R148] ;  /* 0x000000009494783b */ /* 0x000fe60000004200 */
[----:B------:R-:W-:Y:S01]  /*2710*/  IMAD.U32 R144, R180, 0x2, R61 ;  /* 0x00000002b4907824 */ /* 0x000fe200078e003d */
[----:B------:R-:W-:Y:S01]  /*2720*/  IADD3 R57, R182, 0x8b80, RZ ;  /* 0x00008b80b6397810 */ /* 0x000fe20007ffe0ff */
[C---:B------:R-:W-:Y:S01]  /*2730*/  HMMA.16816.F16 R74, R32.reuse, R54, R74 ;  /* 0x00000036204a723c */ /* 0x040fe2000000084a */
[----:B------:R-:W-:Y:S03]  /*2740*/  LDSM.16.MT88.4 R60, [R60] ;  /* 0x000000003c3c783b */ /* 0x000fe60000004200 */
[----:B------:R-:W-:Y:S01]  /*2750*/  IMAD.U32 R140, R180, 0x2, R57 ;  /* 0x00000002b48c7824 */ /* 0x000fe200078e0039 */
[----:B------:R-:W-:Y:S03]  /*2760*/  LDSM.16.MT88.4 R144, [R144] ;  /* 0x000000009090783b */ /* 0x000fe60000004200 */
[C---:B--2---:R-:W-:Y:S02]  /*2770*/  HMMA.16816.F16 R64, R32.reuse, R48, R64 ;  /* 0x000000302040723c */ /* 0x044fe40000000840 */
[----:B------:R-:W-:Y:S05]  /*2780*/  LDSM.16.MT88.4 R140, [R140] ;  /* 0x000000008c8c783b */ /* 0x000fea0000004200 */
[----:B------:R-:W-:Y:S01]  /*2790*/  IADD3 R49, R182, 0x8b40, RZ ;  /* 0x00008b40b6317810 */ /* 0x000fe20007ffe0ff */
[----:B------:R-:W-:Y:S04]  /*27a0*/  HMMA.16816.F16 R66, R32, R50, R66 ;  /* 0x000000322042723c */ /* 0x000fe80000000842 */
[----:B------:R-:W-:-:S04]  /*27b0*/  IMAD.U32 R56, R180, 0x2, R49 ;  /* 0x00000002b4387824 */ /* 0x000fc800078e0031 */
[C---:B------:R-:W-:Y:S02]  /*27c0*/  HMMA.16816.F16 R68, R32.reuse, R44, R68 ;  /* 0x0000002c2044723c */ /* 0x040fe40000000844 */
        /* <DEDUP_REMOVED lines=8> */
[----:B------:R-:W-:-:S03]  /*2850*/  IMAD.U32 R44, R180, 0x2, R41 ;  /* 0x00000002b42c7824 */ /* 0x000fc600078e0029 */
[----:B------:R-:W-:Y:S01]  /*2860*/  IADD3 R43, R182, 0x8b00, RZ ;  /* 0x00008b00b62b7810 */ /* 0x000fe20007ffe0ff */
[----:B------:R-:W-:Y:S02]  /*2870*/  HMMA.16816.F16 R28, R32, R36, R28 ;  /* 0x00000024201c723c */ /* 0x000fe4000000081c */
[----:B------:R-:W-:Y:S02]  /*2880*/  LDSM.16.MT88.4 R44, [R44] ;  /* 0x000000002c2c783b */ /* 0x000fe40000004200 */
[----:B------:R-:W-:-:S03]  /*2890*/  IMAD.U32 R48, R180, 0x2, R43 ;  /* 0x00000002b4307824 */ /* 0x000fc600078e002b */
[----:B------:R-:W-:Y:S01]  /*28a0*/  IADD3 R37, R182, 0x8aa0, RZ ;  /* 0x00008aa0b6257810 */ /* 0x000fe20007ffe0ff */
[----:B------:R-:W-:Y:S02]  /*28b0*/  HMMA.16816.F16 R30, R32, R38, R134 ;  /* 0x00000026201e723c */ /* 0x000fe40000000886 */
[----:B------:R-:W-:Y:S02]  /*28c0*/  LDSM.16.MT88.4 R48, [R48] ;  /* 0x000000003030783b */ /* 0x000fe40000004200 */
[----:B------:R-:W-:-:S03]  /*28d0*/  IMAD.U32 R37, R180, 0x2, R37 ;  /* 0x00000002b4257824 */ /* 0x000fc600078e0025 */
[----:B------:R-:W-:Y:S02]  /*28e0*/  IADD3 R32, R184, 0x40, RZ ;  /* 0x00000040b8207810 */ /* 0x000fe40007ffe0ff */
[C---:B------:R-:W-:Y:S02]  /*28f0*/  IADD3 R33, R182.reuse, 0x8a80, RZ ;  /* 0x00008a80b6217810 */ /* 0x040fe40007ffe0ff */
[C---:B------:R-:W-:Y:S01]  /*2900*/  IADD3 R135, R182.reuse, 0x8c40, RZ ;  /* 0x00008c40b6877810 */ /* 0x040fe20007ffe0ff */
[----:B------:R-:W-:Y:S01]  /*2910*/  IMAD.U32 R128, R183, 0x2, R32 ;  /* 0x00000002b7807824 */ /* 0x000fe200078e0020 */
[----:B------:R-:W-:Y:S01]  /*2920*/  IADD3 R39, R182, 0x8ac0, RZ ;  /* 0x00008ac0b6277810 */ /* 0x000fe20007ffe0ff */
[----:B------:R-:W-:Y:S01]  /*2930*/  IMAD.U32 R33, R180, 0x2, R33 ;  /* 0x00000002b4217824 */ /* 0x000fe200078e0021 */
[----:B------:R-:W-:Y:S01]  /*2940*/  IADD3 R184, R184, 0x60, RZ ;  /* 0x00000060b8b87810 */ /* 0x000fe20007ffe0ff */
[C---:B------:R-:W-:Y:S02]  /*2950*/  IMAD.U32 R135, R180.reuse, 0x2, R135 ;  /* 0x00000002b4877824 */ /* 0x040fe400078e0087 */
[----:B------:R-:W1:Y:S01]  /*2960*/  LDSM.16.M88.4 R128, [R128] ;  /* 0x000000008080783b */ /* 0x000e620000000200 */
[----:B------:R-:W-:-:S03]  /*2970*/  IMAD.U32 R40, R180, 0x2, R39 ;  /* 0x00000002b4287824 */ /* 0x000fc600078e0027 */
[----:B------:R-:W2:Y:S04]  /*2980*/  LDSM.16.MT88.4 R32, [R33] ;  /* 0x000000002120783b */ /* 0x000ea80000004200 */
[----:B------:R-:W3:Y:S04]  /*2990*/  LDSM.16.MT88.4 R136, [R135] ;  /* 0x000000008788783b */ /* 0x000ee80000004200 */
[----:B------:R-:W4:Y:S04]  /*29a0*/  LDSM.16.MT88.4 R36, [R37] ;  /* 0x000000002524783b */ /* 0x000f280000004200 */
[----:B------:R-:W5:Y:S01]  /*29b0*/  LDSM.16.MT88.4 R40, [R40] ;  /* 0x000000002828783b */ /* 0x000f620000004200 */
[C---:B-1----:R-:W-:Y:S07]  /*29c0*/  HMMA.16816.F16 R158, R128.reuse, R76, R64 ;  /* 0x0000004c809e723c */ /* 0x042fee0000000840 */
[C---:B------:R-:W-:Y:S01]  /*29d0*/  IADD3 R65, R182.reuse, 0x8c60, RZ ;  /* 0x00008c60b6417810 */ /* 0x040fe20007ffe0ff */
[----:B--2---:R-:W-:Y:S01]  /*29e0*/  HMMA.16816.F16 R32, R128, R32, R132 ;  /* 0x000000208020723c */ /* 0x004fe20000000884 */
[----:B------:R-:W-:Y:S01]  /*29f0*/  IADD3 R77, R182, 0xac20, RZ ;  /* 0x0000ac20b64d7810 */ /* 0x000fe20007ffe0ff */
[----:B------:R-:W-:-:S04]  /*2a00*/  IMAD.U32 R64, R183, 0x2, R184 ;  /* 0x00000002b7407824 */ /* 0x000fc800078e00b8 */
[C---:B------:R-:W-:Y:S02]  /*2a10*/  IMAD.U32 R77, R180.reuse, 0x2, R77 ;  /* 0x00000002b44d7824 */ /* 0x040fe400078e004d */
[----:B------:R-:W-:Y:S01]  /*2a20*/  IMAD.U32 R132, R180, 0x2, R65 ;  /* 0x00000002b4847824 */ /* 0x000fe200078e0041 */
[C---:B------:R-:W-:Y:S05]  /*2a30*/  HMMA.16816.F16 R154, R128.reuse, R154, R74 ;  /* 0x0000009a809a723c */ /* 0x040fea000000084a */
[----:B------:R-:W1:Y:S02]  /*2a40*/  LDSM.16.MT88.4 R132, [R132] ;  /* 0x000000008484783b */ /* 0x000e640000004200 */
[----:B------:R-:W-:Y:S01]  /*2a50*/  IADD3 R75, R182, 0xac00, RZ ;  /* 0x0000ac00b64b7810 */ /* 0x000fe20007ffe0ff */
[----:B------:R-:W-:Y:S04]  /*2a60*/  HMMA.16816.F16 R160, R128, R78, R66 ;  /* 0x0000004e80a0723c */ /* 0x000fe80000000842 */
[----:B------:R-:W-:-:S03]  /*2a70*/  IMAD.U32 R75, R180, 0x2, R75 ;  /* 0x00000002b44b7824 */ /* 0x000fc600078e004b */
[C---:B------:R-:W-:Y:S01]  /*2a80*/  IADD3 R67, R182.reuse, 0xab80, RZ ;  /* 0x0000ab80b6437810 */ /* 0x040fe20007ffe0ff */
[----:B---3--:R-:W-:Y:S01]  /*2a90*/  HMMA.16816.F16 R166, R128, R136, R72 ;  /* 0x0000008880a6723c */ /* 0x008fe20000000848 */
[----:B------:R-:W-:-:S05]  /*2aa0*/  IADD3 R79, R182, 0xac40, RZ ;  /* 0x0000ac40b64f7810 */ /* 0x000fca0007ffe0ff */
[----:B------:R-:W-:Y:S01]  /*2ab0*/  IMAD.U32 R79, R180, 0x2, R79 ;  /* 0x00000002b44f7824 */ /* 0x000fe200078e004f */
[C---:B------:R-:W-:Y:S01]  /*2ac0*/  IADD3 R73, R182.reuse, 0xabe0, RZ ;  /* 0x0000abe0b6497810 */ /* 0x040fe20007ffe0ff */
[C---:B------:R-:W-:Y:S01]  /*2ad0*/  HMMA.16816.F16 R148, R128.reuse, R148, R88 ;  /* 0x000000948094723c */ /* 0x040fe20000000858 */
[----:B------:R-:W-:Y:S01]  /*2ae0*/  IADD3 R137, R182, 0xad00, RZ ;  /* 0x0000ad00b6897810 */ /* 0x000fe20007ffe0ff */
[C---:B------:R-:W-:Y:S02]  /*2af0*/  IMAD.U32 R72, R180.reuse, 0x2, R169 ;  /* 0x00000002b4487824 */ /* 0x040fe400078e00a9 */
[C---:B------:R-:W-:Y:S02]  /*2b00*/  IMAD.U32 R73, R180.reuse, 0x2, R73 ;  /* 0x00000002b4497824 */ /* 0x040fe400078e0049 */
[----:B------:R-:W-:Y:S01]  /*2b10*/  IMAD.U32 R76, R180, 0x2, R137 ;  /* 0x00000002b44c7824 */ /* 0x000fe200078e0089 */
[----:B------:R-:W-:Y:S01]  /*2b20*/  IADD3 R89, R182, 0xace0, RZ ;  /* 0x0000ace0b6597810 */ /* 0x000fe20007ffe0ff */
[----:B------:R-:W-:Y:S01]  /*2b30*/  HMMA.16816.F16 R150, R128, R150, R86 ;  /* 0x000000968096723c */ /* 0x000fe20000000856 */
[----:B------:R-:W-:-:S06]  /*2b40*/  IMAD.U32 R136, R180, 0x2, R173 ;  /* 0x00000002b4887824 */ /* 0x000fcc00078e00ad */
[----:B------:R-:W-:Y:S01]  /*2b50*/  IADD3 R87, R182, 0xacc0, RZ ;  /* 0x0000acc0b6577810 */ /* 0x000fe20007ffe0ff */
[----:B------:R-:W-:Y:S04]  /*2b60*/  HMMA.16816.F16 R152, R128, R152, R84 ;  /* 0x000000988098723c */ /* 0x000fe80000000854 */
[----:B------:R-:W-:-:S03]  /*2b70*/  IMAD.U32 R87, R180, 0x2, R87 ;  /* 0x00000002b4577824 */ /* 0x000fc600078e0057 */
[----:B------:R-:W-:Y:S01]  /*2b80*/  IADD3 R85, R182, 0xaca0, RZ ;  /* 0x0000aca0b6557810 */ /* 0x000fe20007ffe0ff */
[C---:B------:R-:W-:Y:S04]  /*2b90*/  HMMA.16816.F16 R162, R128.reuse, R80, R68 ;  /* 0x0000005080a2723c */ /* 0x040fe80000000844 */
[----:B------:R-:W-:Y:S02]  /*2ba0*/  IMAD.U32 R88, R180, 0x2, R85 ;  /* 0x00000002b4587824 */ /* 0x000fe400078e0055 */
[----:B------:R-:W-:Y:S01]  /*2bb0*/  LDSM.16.MT88.4 R84, [R87] ;  /* 0x000000005754783b */ /* 0x000fe20000004200 */
[C---:B------:R-:W-:Y:S01]  /*2bc0*/  IADD3 R69, R182.reuse, 0xaba0, RZ ;  /* 0x0000aba0b6457810 */ /* 0x040fe20007ffe0ff */
[----:B------:R-:W-:Y:S01]  /*2bd0*/  HMMA.16816.F16 R164, R128, R82, R70 ;  /* 0x0000005280a4723c */ /* 0x000fe20000000846 */
[----:B------:R-:W-:Y:S01]  /*2be0*/  IADD3 R81, R182, 0xac60, RZ ;  /* 0x0000ac60b6517810 */ /* 0x000fe20007ffe0ff */
[----:B------:R-:W-:-:S02]  /*2bf0*/  IMAD.U32 R80, R180, 0x2, R89 ;  /* 0x00000002b4507824 */ /* 0x000fc400078e0059 */
[C---:B------:R-:W-:Y:S02]  /*2c00*/  IMAD.U32 R69, R180.reuse, 0x2, R69 ;  /* 0x00000002b4457824 */ /* 0x040fe400078e0045 */
[----:B------:R-:W-:Y:S01]  /*2c10*/  IMAD.U32 R68, R180, 0x2, R171 ;  /* 0x00000002b4447824 */ /* 0x000fe200078e00ab */
[C---:B------:R-:W-:Y:S01]  /*2c20*/  IADD3 R71, R182.reuse, 0xabc0, RZ ;  /* 0x0000abc0b6477810 */ /* 0x040fe20007ffe0ff */
[----:B----4-:R-:W-:Y:S01]  /*2c30*/  HMMA.16816.F16 R36, R128, R36, R124 ;  /* 0x000000248024723c */ /* 0x010fe2000000087c */
[----:B------:R-:W-:-:S03]  /*2c40*/  IADD3 R83, R182, 0xac80, RZ ;  /* 0x0000ac80b6537810 */ /* 0x000fc60007ffe0ff */
[----:B------:R-:W-:-:S03]  /*2c50*/  IMAD.U32 R71, R180, 0x2, R71 ;  /* 0x00000002b4477824 */ /* 0x000fc600078e0047 */
[C---:B------:R-:W-:Y:S01]  /*2c60*/  IMAD.U32 R124, R180.reuse, 0x2, R67 ;  /* 0x00000002b47c7824 */ /* 0x040fe200078e0043 */
[C---:B------:R-:W-:Y:S01]  /*2c70*/  HMMA.16816.F16 R140, R128.reuse, R140, R96 ;  /* 0x0000008c808c723c */ /* 0x040fe20000000860 */
[----:B------:R-:W-:Y:S06]  /*2c80*/  LDSM.16.M88.4 R64, [R64] ;  /* 0x000000004040783b */ /* 0x000fec0000000200 */
[C---:B------:R-:W-:Y:S01]  /*2c90*/  IMAD.U32 R96, R180.reuse, 0x2, R81 ;  /* 0x00000002b4607824 */ /* 0x040fe200078e0051 */
[C---:B------:R-:W-:Y:S07]  /*2ca0*/  HMMA.16816.F16 R144, R128.reuse, R144, R92 ;  /* 0x000000908090723c */ /* 0x040fee000000085c */
[----:B------:R-:W-:Y:S01]  /*2cb0*/  IMAD.U32 R92, R180, 0x2, R83 ;  /* 0x00000002b45c7824 */ /* 0x000fe200078e0053 */
[C---:B------:R-:W-:Y:S01]  /*2cc0*/  HMMA.16816.F16 R46, R128.reuse, R46, R114 ;  /* 0x0000002e802e723c */ /* 0x040fe20000000872 */
[----:B------:R-:W-:Y:S07]  /*2cd0*/  LDSM.16.MT88.4 R80, [R80] ;  /* 0x000000005050783b */ /* 0x000fee0000004200 */
[C---:B------:R-:W-:Y:S01]  /*2ce0*/  HMMA.16816.F16 R48, R128.reuse, R48, R112 ;  /* 0x000000308030723c */ /* 0x040fe20000000870 */
[----:B------:R-:W-:Y:S07]  /*2cf0*/  LDSM.16.MT88.4 R112, [R73] ;  /* 0x000000004970783b */ /* 0x000fee0000004200 */
[C---:B------:R-:W-:Y:S08]  /*2d00*/  HMMA.16816.F16 R50, R128.reuse, R50, R110 ;  /* 0x000000328032723c */ /* 0x040ff0000000086e */
[C---:B------:R-:W-:Y:S01]  /*2d10*/  HMMA.16816.F16 R52, R128.reuse, R52, R108 ;  /* 0x000000348034723c */ /* 0x040fe2000000086c */
[----:B------:R-:W-:Y:S04]  /*2d20*/  LDSM.16.MT88.4 R108, [R75] ;  /* 0x000000004b6c783b */ /* 0x000fe80000004200 */
[----:B------:R-:W-:Y:S03]  /*2d30*/  LDSM.16.MT88.4 R72, [R72] ;  /* 0x000000004848783b */ /* 0x000fe60000004200 */
[C---:B------:R-:W-:Y:S01]  /*2d40*/  HMMA.16816.F16 R34, R128.reuse, R34, R126 ;  /* 0x000000228022723c */ /* 0x040fe2000000087e */
[----:B------:R-:W2:Y:S07]  /*2d50*/  LDSM.16.MT88.4 R124, [R124] ;  /* 0x000000007c7c783b */ /* 0x000eae0000004200 */
[C---:B------:R-:W-:Y:S08]  /*2d60*/  HMMA.16816.F16 R38, R128.reuse, R38, R122 ;  /* 0x000000268026723c */ /* 0x040ff0000000087a */
[C---:B-----5:R-:W-:Y:S01]  /*2d70*/  HMMA.16816.F16 R40, R128.reuse, R40, R120 ;  /* 0x000000288028723c */ /* 0x060fe20000000878 */
[----:B------:R-:W-:Y:S07]  /*2d80*/  LDSM.16.MT88.4 R120, [R69] ;  /* 0x000000004578783b */ /* 0x000fee0000004200 */
[C---:B------:R-:W-:Y:S08]  /*2d90*/  HMMA.16816.F16 R42, R128.reuse, R42, R118 ;  /* 0x0000002a802a723c */ /* 0x040ff00000000876 */
[C---:B------:R-:W-:Y:S01]  /*2da0*/  HMMA.16816.F16 R44, R128.reuse, R44, R116 ;  /* 0x0000002c802c723c */ /* 0x040fe20000000874 */
[----:B------:R-:W3:Y:S04]  /*2db0*/  LDSM.16.MT88.4 R116, [R71] ;  /* 0x000000004774783b */ /* 0x000ee80000004200 */
[----:B------:R-:W-:Y:S03]  /*2dc0*/  LDSM.16.MT88.4 R68, [R68] ;  /* 0x000000004444783b */ /* 0x000fe60000004200 */
[C---:B------:R-:W-:Y:S08]  /*2dd0*/  HMMA.16816.F16 R54, R128.reuse, R54, R106 ;  /* 0x000000368036723c */ /* 0x040ff0000000086a */
[C---:B------:R-:W-:Y:S01]  /*2de0*/  HMMA.16816.F16 R56, R128.reuse, R56, R104 ;  /* 0x000000388038723c */ /* 0x040fe20000000868 */
[----:B------:R-:W4:Y:S07]  /*2df0*/  LDSM.16.MT88.4 R104, [R77] ;  /* 0x000000004d68783b */ /* 0x000f2e0000004200 */
[C---:B------:R-:W-:Y:S08]  /*2e00*/  HMMA.16816.F16 R58, R128.reuse, R58, R102 ;  /* 0x0000003a803a723c */ /* 0x040ff00000000866 */
[C---:B------:R-:W-:Y:S01]  /*2e10*/  HMMA.16816.F16 R60, R128.reuse, R60, R100 ;  /* 0x0000003c803c723c */ /* 0x040fe20000000864 */
[----:B------:R-:W5:Y:S04]  /*2e20*/  LDSM.16.MT88.4 R100, [R79] ;  /* 0x000000004f64783b */ /* 0x000f680000004200 */
[----:B------:R-:W-:Y:S03]  /*2e30*/  LDSM.16.MT88.4 R76, [R76] ;  /* 0x000000004c4c783b */ /* 0x000fe60000004200 */
[C---:B------:R-:W-:Y:S01]  /*2e40*/  HMMA.16816.F16 R62, R128.reuse, R62, R98 ;  /* 0x0000003e803e723c */ /* 0x040fe20000000862 */
[----:B------:R-:W2:Y:S07]  /*2e50*/  LDSM.16.MT88.4 R96, [R96] ;  /* 0x000000006060783b */ /* 0x000eae0000004200 */
[C---:B------:R-:W-:Y:S01]  /*2e60*/  HMMA.16816.F16 R142, R128.reuse, R142, R94 ;  /* 0x0000008e808e723c */ /* 0x040fe2000000085e */
[----:B------:R-:W3:Y:S07]  /*2e70*/  LDSM.16.MT88.4 R92, [R92] ;  /* 0x000000005c5c783b */ /* 0x000eee0000004200 */
[C---:B------:R-:W-:Y:S01]  /*2e80*/  HMMA.16816.F16 R146, R128.reuse, R146, R90 ;  /* 0x000000928092723c */ /* 0x040fe2000000085a */
[----:B------:R-:W3:Y:S07]  /*2e90*/  LDSM.16.MT88.4 R88, [R88] ;  /* 0x000000005858783b */ /* 0x000eee0000004200 */
[C---:B------:R-:W-:Y:S01]  /*2ea0*/  HMMA.16816.F16 R156, R128.reuse, R138, R156 ;  /* 0x0000008a809c723c */ /* 0x040fe2000000089c */
[----:B------:R-:W4:Y:S07]  /*2eb0*/  LDSM.16.MT88.4 R136, [R136] ;  /* 0x000000008888783b */ /* 0x000f2e0000004200 */
[C---:B-1----:R-:W-:Y:S08]  /*2ec0*/  HMMA.16816.F16 R28, R128.reuse, R132, R28 ;  /* 0x00000084801c723c */ /* 0x042ff0000000081c */
[----:B------:R-:W-:Y:S08]  /*2ed0*/  HMMA.16816.F16 R128, R128, R134, R30 ;  /* 0x000000868080723c */ /* 0x000ff0000000081e */
[C---:B--2---:R-:W-:Y:S08]  /*2ee0*/  HMMA.16816.F16 R32, R64.reuse, R124, R32 ;  /* 0x0000007c4020723c */ /* 0x044ff00000000820 */
[C---:B------:R-:W-:Y:S08]  /*2ef0*/  HMMA.16816.F16 R34, R64.reuse, R126, R34 ;  /* 0x0000007e4022723c */ /* 0x040ff00000000822 */
[C---:B---3--:R-:W-:Y:S08]  /*2f00*/  HMMA.16816.F16 R40, R64.reuse, R116, R40 ;  /* 0x000000744028723c */ /* 0x048ff00000000828 */
[C---:B------:R-:W-:Y:S08]  /*2f10*/  HMMA.16816.F16 R42, R64.reuse, R118, R42 ;  /* 0x00000076402a723c */ /* 0x040ff0000000082a */
[C---:B------:R-:W-:Y:S08]  /*2f20*/  HMMA.16816.F16 R176, R64.reuse, R74, R164 ;  /* 0x0000004a40b0723c */ /* 0x040ff000000008a4 */
[C---:B------:R-:W-:Y:S08]  /*2f30*/  HMMA.16816.F16 R120, R64.reuse, R120, R36 ;  /* 0x000000784078723c */ /* 0x040ff00000000824 */
[C---:B------:R-:W-:Y:S08]  /*2f40*/  HMMA.16816.F16 R122, R64.reuse, R122, R38 ;  /* 0x0000007a407a723c */ /* 0x040ff00000000826 */
[C---:B------:R-:W-:Y:S08]  /*2f50*/  HMMA.16816.F16 R112, R64.reuse, R112, R44 ;  /* 0x000000704070723c */ /* 0x040ff0000000082c */
[C---:B------:R-:W-:Y:S08]  /*2f60*/  HMMA.16816.F16 R114, R64.reuse, R114, R46 ;  /* 0x000000724072723c */ /* 0x040ff0000000082e */
[C---:B------:R-:W-:Y:S08]  /*2f70*/  HMMA.16816.F16 R108, R64.reuse, R108, R48 ;  /* 0x0000006c406c723c */ /* 0x040ff00000000830 */
[C---:B------:R-:W-:Y:S08]  /*2f80*/  HMMA.16816.F16 R110, R64.reuse, R110, R50 ;  /* 0x0000006e406e723c */ /* 0x040ff00000000832 */
[C---:B----4-:R-:W-:Y:S08]  /*2f90*/  HMMA.16816.F16 R104, R64.reuse, R104, R52 ;  /* 0x000000684068723c */ /* 0x050ff00000000834 */
[C---:B------:R-:W-:Y:S08]  /*2fa0*/  HMMA.16816.F16 R106, R64.reuse, R106, R54 ;  /* 0x0000006a406a723c */ /* 0x040ff00000000836 */
[C---:B-----5:R-:W-:Y:S08]  /*2fb0*/  HMMA.16816.F16 R100, R64.reuse, R100, R56 ;  /* 0x000000644064723c */ /* 0x060ff00000000838 */
        /* <DEDUP_REMOVED lines=17> */
[----:B------:R-:W-:Y:S01]  /*30d0*/  HMMA.16816.F16 R164, R64, R138, R128 ;  /* 0x0000008a40a4723c */ /* 0x000fe20000000880 */
[----:B------:R-:W-:Y:S10]  /*30e0*/  @!UPT UIADD3 URZ, URZ, URZ, URZ ;  /* 0x0000003f3f3ff290 */ /* 0x000ff4000fffe03f */
[----:B------:R-:W-:Y:S11]  /*30f0*/  BRA `(.L_x_25) ;  /* 0x000015d000007947 */ /* 0x000ff60003800000 */
.L_x_24:
[----:B------:R-:W-:-:S04]  /*3100*/  IADD3 R46, R12, 0x1, RZ ;  /* 0x000000010c2e7810 */ /* 0x000fc80007ffe0ff */
[----:B------:R-:W-:-:S13]  /*3110*/  ISETP.GE.AND P0, PT, R46, R21, PT ;  /* 0x000000152e00720c */ /* 0x000fda0003f06270 */
[----:B------:R-:W-:Y:S05]  /*3120*/  @!P0 BRA `(.L_x_26) ;  /* 0x0000002000008947 */ /* 0x000fea0003800000 */
[----:B------:R-:W-:-:S04]  /*3130*/  DEPBAR.LE SB0, 0x0 ;  /* 0x000080000000791a */ /* 0x000fc80000000000 */
[----:B------:R-:W-:Y:S05]  /*3140*/  BRA `(.L_x_25) ;  /* 0x0000158000007947 */ /* 0x000fea0003800000 */
.L_x_26:
[----:B------:R-:W-:Y:S01]  /*3150*/  ISETP.GT.AND P0, PT, R0, 0x1ff, PT ;  /* 0x000001ff0000780c */ /* 0x000fe20003f04270 */
[----:B------:R-:W-:-:S12]  /*3160*/  BSSY B0, `(.L_x_27) ;  /* 0x00000a6000007945 */ /* 0x000fd80003800000 */
[----:B------:R-:W-:Y:S05]  /*3170*/  @P0 BRA `(.L_x_28) ;  /* 0x00000a4000000947 */ /* 0x000fea0003800000 */
[----:B------:R-:W-:Y:S01]  /*3180*/  ISETP.NE.AND P0, PT, R24, RZ, PT ;  /* 0x000000ff1800720c */ /* 0x000fe20003f05270 */
[----:B------:R-:W-:Y:S01]  /*3190*/  IMAD.MOV.U32 R59, RZ, RZ, 0x2400 ;  /* 0x00002400ff3b7424 */ /* 0x000fe200078e00ff */
[----:B------:R-:W-:Y:S01]  /*31a0*/  LOP3.LUT R36, R46, 0x1, RZ, 0xc0, !PT ;  /* 0x000000012e247812 */ /* 0x000fe200078ec0ff */
[----:B------:R-:W-:Y:S01]  /*31b0*/  BSSY B1, `(.L_x_29) ;  /* 0x000003d000017945 */ /* 0x000fe20003800000 */
[----:B------:R-:W-:-:S03]  /*31c0*/  IMAD.MOV.U32 R47, RZ, RZ, R0 ;  /* 0x000000ffff2f7224 */ /* 0x000fc600078e0000 */
[----:B------:R-:W-:-:S06]  /*31d0*/  IMAD R59, R36, R59, 0x80 ;  /* 0x00000080243b7424 */ /* 0x000fcc00078e023b */
[----:B------:R-:W-:Y:S05]  /*31e0*/  @!P0 BRA `(.L_x_30) ;  /* 0x0000039000008947 */ /* 0x000fea0003800000 */
[----:B------:R-:W-:Y:S01]  /*31f0*/  IMAD R39, R46, 0x40, R5 ;  /* 0x000000402e277824 */ /* 0x000fe200078e0205 */
[----:B------:R-:W-:Y:S01]  /*3200*/  BSSY B2, `(.L_x_31) ;  /* 0x0000010000027945 */ /* 0x000fe20003800000 */
[----:B------:R-:W-:-:S03]  /*3210*/  ISETP.NE.AND P1, PT, R24, 0x1, PT ;  /* 0x000000011800780c */ /* 0x000fc60003f25270 */
[----:B------:R-:W-:-:S04]  /*3220*/  ISETP.GE.AND P0, PT, R39, c[0x0][0x180], PT ;  /* 0x0000600027007a0c */ /* 0x000fc80003f06270 */
[----:B------:R-:W-:-:S13]  /*3230*/  ISETP.GE.OR P0, PT, R15, c[0x0][0x178], P0 ;  /* 0x00005e000f007a0c */ /* 0x000fda0000706670 */
[----:B------:R-:W-:Y:S05]  /*3240*/  @P0 BRA `(.L_x_32) ;  /* 0x000000b000000947 */ /* 0x000fea0003800000 */
[----:B------:R-:W-:Y:S01]  /*3250*/  SHF.R.S32.HI R37, RZ, 0x1f, R39 ;  /* 0x0000001fff257819 */ /* 0x000fe20000011427 */
[----:B------:R-:W-:Y:S01]  /*3260*/  IMAD R38, R16, 0x48, R5 ;  /* 0x0000004810267824 */ /* 0x000fe200078e0205 */
[----:B------:R-:W-:-:S04]  /*3270*/  IADD3 R39, P0, R26, R39, RZ ;  /* 0x000000271a277210 */ /* 0x000fc80007f1e0ff */
[----:B------:R-:W-:Y:S02]  /*3280*/  LEA.HI.X.SX32 R44, R26, R37, 0x1, P0 ;  /* 0x000000251a2c7211 */ /* 0x000fe400000f0eff */
[----:B------:R-:W-:-:S04]  /*3290*/  LEA R36, P0, R39, c[0x0][0x160], 0x1 ;  /* 0x0000580027247a11 */ /* 0x000fc800078008ff */
[----:B------:R-:W-:Y:S01]  /*32a0*/  LEA.HI.X R37, R39, c[0x0][0x164], R44, 0x1, P0 ;  /* 0x0000590027257a11 */ /* 0x000fe200000f0c2c */
[----:B------:R-:W-:-:S05]  /*32b0*/  IMAD R39, R38, 0x2, R59 ;  /* 0x0000000226277824 */ /* 0x000fca00078e023b */
[----:B------:R-:W-:Y:S01]  /*32c0*/  @!PT LDS RZ, [RZ] ;  /* 0x00000000fffff984 */ /* 0x000fe20000000800 */
[----:B------:R-:W-:Y:S01]  /*32d0*/  @!PT LDS RZ, [RZ] ;  /* 0x00000000fffff984 */ /* 0x000fe20000000800 */
[----:B------:R-:W-:Y:S01]  /*32e0*/  @!PT LDS RZ, [RZ] ;  /* 0x00000000fffff984 */ /* 0x000fe20000000800 */
[----:B------:R1:W-:Y:S03]  /*32f0*/  LDGSTS.E.128 [R39], [R36.64] ;  /* 0x0000000024277fae */ /* 0x0003e6000b921c44 */
.L_x_32:
[----:B------:R-:W-:Y:S05]  /*3300*/  BSYNC B2 ;  /* 0x0000000000027941 */ /* 0x000fea0003800000 */
.L_x_31:
[----:B------:R-:W-:Y:S01]  /*3310*/  IADD3 R47, R0, 0x20, RZ ;  /* 0x00000020002f7810 */ /* 0x000fe20007ffe0ff */
[----:B------:R-:W-:Y:S05]  /*3320*/  @!P1 BRA `(.L_x_30) ;  /* 0x0000025000009947 */ /* 0x000fea0003800000 */
[----:B-1----:R-:W-:Y:S01]  /*3330*/  IMAD R39, R46, 0x40, R7 ;  /* 0x000000402e277824 */ /* 0x002fe200078e0207 */
        /* <DEDUP_REMOVED lines=16> */
.L_x_34:
[----:B------:R-:W-:Y:S05]  /*3440*/  BSYNC B2 ;  /* 0x0000000000027941 */ /* 0x000fea0003800000 */
.L_x_33:
[----:B------:R-:W-:Y:S01]  /*3450*/  IADD3 R47, R0, 0x40, RZ ;  /* 0x00000040002f7810 */ /* 0x000fe20007ffe0ff */
[----:B------:R-:W-:Y:S05]  /*3460*/  @!P1 BRA `(.L_x_30) ;  /* 0x0000011000009947 */ /* 0x000fea0003800000 */
[----:B-1----:R-:W-:Y:S02]  /*3470*/  IMAD R39, R46, 0x40, R9 ;  /* 0x000000402e277824 */ /* 0x002fe400078e0209 */
[----:B------:R-:W-:-:S03]  /*3480*/  IMAD.MOV.U32 R47, RZ, RZ, R11 ;  /* 0x000000ffff2f7224 */ /* 0x000fc600078e000b */
[----:B------:R-:W-:-:S04]  /*3490*/  ISETP.GE.AND P0, PT, R39, c[0x0][0x180], PT ;  /* 0x0000600027007a0c */ /* 0x000fc80003f06270 */
[----:B------:R-:W-:-:S13]  /*34a0*/  ISETP.GE.OR P0, PT, R23, c[0x0][0x178], P0 ;  /* 0x00005e0017007a0c */ /* 0x000fda0000706670 */
[----:B------:R-:W-:Y:S05]  /*34b0*/  @P0 BRA `(.L_x_30) ;  /* 0x000000c000000947 */ /* 0x000fea0003800000 */
[----:B------:R-:W-:Y:S01]  /*34c0*/  SHF.R.S32.HI R37, RZ, 0x1f, R39 ;  /* 0x0000001fff257819 */ /* 0x000fe20000011427 */
[----:B------:R-:W-:Y:S01]  /*34d0*/  IMAD R38, R20, 0x48, R9 ;  /* 0x0000004814267824 */ /* 0x000fe200078e0209 */
[----:B------:R-:W-:Y:S01]  /*34e0*/  IADD3 R39, P0, R4, R39, RZ ;  /* 0x0000002704277210 */ /* 0x000fe20007f1e0ff */
[----:B------:R-:W-:-:S03]  /*34f0*/  IMAD.MOV.U32 R47, RZ, RZ, R11 ;  /* 0x000000ffff2f7224 */ /* 0x000fc600078e000b */
        /* <DEDUP_REMOVED lines=8> */
.L_x_30:
[----:B------:R-:W-:Y:S05]  /*3580*/  BSYNC B1 ;  /* 0x0000000000017941 */ /* 0x000fea0003800000 */
.L_x_29:
[----:B------:R-:W-:-:S13]  /*3590*/  ISETP.GE.U32.AND P0, PT, R13, 0x60, PT ;  /* 0x000000600d00780c */ /* 0x000fda0003f06070 */
[----:B------:R-:W-:Y:S05]  /*35a0*/  @!P0 BRA `(.L_x_28) ;  /* 0x0000061000008947 */ /* 0x000fea0003800000 */
[----:B------:R-:W-:-:S05]  /*35b0*/  IMAD.SHL.U32 R48, R47, 0x8, RZ ;  /* 0x000000082f307824 */ /* 0x000fca00078e00ff */
.L_x_37:
[C---:B-1----:R-:W-:Y:S01]  /*35c0*/  IADD3 R39, R48.reuse, 0x100, RZ ;  /* 0x0000010030277810 */ /* 0x042fe20007ffe0ff */
[----:B------:R-:W-:Y:S01]  /*35d0*/  BSSY B1, `(.L_x_35) ;  /* 0x000005c000017945 */ /* 0x000fe20003800000 */
[C---:B------:R-:W-:Y:S02]  /*35e0*/  IADD3 R36, R47.reuse, 0x20, RZ ;  /* 0x000000202f247810 */ /* 0x040fe40007ffe0ff */
[----:B------:R-:W-:Y:S02]  /*35f0*/  SHF.R.S32.HI R38, RZ, 0x1f, R39 ;  /* 0x0000001fff267819 */ /* 0x000fe40000011427 */
[----:B------:R-:W-:Y:S02]  /*3600*/  SHF.R.S32.HI R37, RZ, 0x1f, R36 ;  /* 0x0000001fff257819 */ /* 0x000fe40000011424 */
[----:B------:R-:W-:Y:S02]  /*3610*/  IADD3 R45, R47, 0x40, RZ ;  /* 0x000000402f2d7810 */ /* 0x000fe40007ffe0ff */
[----:B------:R-:W-:-:S02]  /*3620*/  IADD3 R49, R48, 0x200, RZ ;  /* 0x0000020030317810 */ /* 0x000fc40007ffe0ff */
[----:B------:R-:W-:Y:S02]  /*3630*/  LEA.HI R44, R38, R39, RZ, 0x6 ;  /* 0x00000027262c7211 */ /* 0x000fe400078f30ff */
[----:B------:R-:W-:Y:S02]  /*3640*/  LEA.HI R38, R37, R36, RZ, 0x3 ;  /* 0x0000002425267211 */ /* 0x000fe400078f18ff */
[----:B------:R-:W-:Y:S02]  /*3650*/  SHF.R.S32.HI R50, RZ, 0x1f, R45 ;  /* 0x0000001fff327819 */ /* 0x000fe4000001142d */
[----:B------:R-:W-:Y:S02]  /*3660*/  SHF.R.S32.HI R37, RZ, 0x1f, R48 ;  /* 0x0000001fff257819 */ /* 0x000fe40000011430 */
[----:B------:R-:W-:Y:S02]  /*3670*/  SHF.R.S32.HI R36, RZ, 0x1f, R49 ;  /* 0x0000001fff247819 */ /* 0x000fe40000011431 */
[----:B------:R-:W-:-:S02]  /*3680*/  LOP3.LUT R44, R44, 0xffffffc0, RZ, 0xc0, !PT ;  /* 0xffffffc02c2c7812 */ /* 0x000fc400078ec0ff */
[----:B------:R-:W-:Y:S02]  /*3690*/  LEA.HI R50, R50, R45, RZ, 0x3 ;  /* 0x0000002d32327211 */ /* 0x000fe400078f18ff */
[----:B------:R-:W-:Y:S01]  /*36a0*/  LEA.HI R37, R37, R48, RZ, 0x6 ;  /* 0x0000003025257211 */ /* 0x000fe200078f30ff */
[----:B------:R-:W-:Y:S01]  /*36b0*/  IMAD.IADD R53, R39, 0x1, -R44 ;  /* 0x0000000127357824 */ /* 0x000fe200078e0a2c */
[----:B------:R-:W-:Y:S02]  /*36c0*/  LEA.HI R45, R36, R49, RZ, 0x6 ;  /* 0x00000031242d7211 */ /* 0x000fe400078f30ff */
[----:B------:R-:W-:Y:S01]  /*36d0*/  SHF.R.S32.HI R36, RZ, 0x1f, R47 ;  /* 0x0000001fff247819 */ /* 0x000fe2000001142f */
[----:B------:R-:W-:Y:S01]  /*36e0*/  IMAD R56, R46, 0x40, R53 ;  /* 0x000000402e387824 */ /* 0x000fe200078e0235 */
[----:B------:R-:W-:Y:S02]  /*36f0*/  LOP3.LUT R37, R37, 0xffffffc0, RZ, 0xc0, !PT ;  /* 0xffffffc025257812 */ /* 0x000fe400078ec0ff */
[----:B------:R-:W-:-:S02]  /*3700*/  LOP3.LUT R44, R45, 0xffffffc0, RZ, 0xc0, !PT ;  /* 0xffffffc02d2c7812 */ /* 0x000fc400078ec0ff */
[----:B------:R-:W-:Y:S01]  /*3710*/  LEA.HI R36, R36, R47, RZ, 0x3 ;  /* 0x0000002f24247211 */ /* 0x000fe200078f18ff */
[----:B------:R-:W-:Y:S01]  /*3720*/  IMAD.IADD R45, R48, 0x1, -R37 ;  /* 0x00000001302d7824 */ /* 0x000fe200078e0a25 */
[----:B------:R-:W-:Y:S01]  /*3730*/  SHF.R.S32.HI R54, RZ, 0x3, R38 ;  /* 0x00000003ff367819 */ /* 0x000fe20000011426 */
[----:B------:R-:W-:Y:S01]  /*3740*/  IMAD.IADD R55, R49, 0x1, -R44 ;  /* 0x0000000131377824 */ /* 0x000fe200078e0a2c */
[----:B------:R-:W-:Y:S01]  /*3750*/  SHF.R.S32.HI R52, RZ, 0x3, R36 ;  /* 0x00000003ff347819 */ /* 0x000fe20000011424 */
[C---:B------:R-:W-:Y:S01]  /*3760*/  IMAD R57, R46.reuse, 0x40, R45 ;  /* 0x000000402e397824 */ /* 0x040fe200078e022d */
[----:B------:R-:W-:Y:S01]  /*3770*/  SHF.R.S32.HI R58, RZ, 0x3, R50 ;  /* 0x00000003ff3a7819 */ /* 0x000fe20000011432 */
[----:B------:R-:W-:Y:S01]  /*3780*/  IMAD R61, R46, 0x40, R55 ;  /* 0x000000402e3d7824 */ /* 0x000fe200078e0237 */
[----:B------:R-:W-:Y:S01]  /*3790*/  ISETP.GE.AND P0, PT, R56, c[0x0][0x180], PT ;  /* 0x0000600038007a0c */ /* 0x000fe20003f06270 */
[----:B------:R-:W-:Y:S01]  /*37a0*/  IMAD.IADD R38, R3, 0x1, R52 ;  /* 0x0000000103267824 */ /* 0x000fe200078e0234 */
[----:B------:R-:W-:Y:S01]  /*37b0*/  ISETP.GE.AND P1, PT, R57, c[0x0][0x180], PT ;  /* 0x0000600039007a0c */ /* 0x000fe20003f26270 */
[----:B------:R-:W-:Y:S01]  /*37c0*/  IMAD.IADD R49, R3, 0x1, R54 ;  /* 0x0000000103317824 */ /* 0x000fe200078e0236 */
[----:B------:R-:W-:Y:S01]  /*37d0*/  ISETP.GE.AND P2, PT, R61, c[0x0][0x180], PT ;  /* 0x000060003d007a0c */ /* 0x000fe20003f46270 */
[----:B------:R-:W-:Y:S01]  /*37e0*/  IMAD.IADD R60, R3, 0x1, R58 ;  /* 0x00000001033c7824 */ /* 0x000fe200078e023a */
[----:B------:R-:W-:-:S02]  /*37f0*/  IADD3 R39, R48, 0x300, RZ ;  /* 0x0000030030277810 */ /* 0x000fc40007ffe0ff */
[----:B------:R-:W-:Y:S02]  /*3800*/  ISETP.GE.OR P1, PT, R38, c[0x0][0x178], P1 ;  /* 0x00005e0026007a0c */ /* 0x000fe40000f26670 */
[----:B------:R-:W-:Y:S02]  /*3810*/  ISETP.GE.OR P0, PT, R49, c[0x0][0x178], P0 ;  /* 0x00005e0031007a0c */ /* 0x000fe40000706670 */
[----:B------:R-:W-:Y:S02]  /*3820*/  ISETP.GE.OR P2, PT, R60, c[0x0][0x178], P2 ;  /* 0x00005e003c007a0c */ /* 0x000fe40001746670 */
[----:B------:R-:W-:Y:S02]  /*3830*/  SHF.R.S32.HI R44, RZ, 0x1f, R39 ;  /* 0x0000001fff2c7819 */ /* 0x000fe40000011427 */
[----:B------:R-:W-:Y:S02]  /*3840*/  IADD3 R36, R47, 0x60, RZ ;  /* 0x000000602f247810 */ /* 0x000fe40007ffe0ff */
[----:B------:R-:W-:-:S02]  /*3850*/  LEA.HI R44, R44, R39, RZ, 0x6 ;  /* 0x000000272c2c7211 */ /* 0x000fc400078f30ff */
[----:B------:R-:W-:Y:S02]  /*3860*/  SHF.R.S32.HI R37, RZ, 0x1f, R36 ;  /* 0x0000001fff257819 */ /* 0x000fe40000011424 */
[----:B------:R-:W-:Y:S01]  /*3870*/  LOP3.LUT R44, R44, 0xffffffc0, RZ, 0xc0, !PT ;  /* 0xffffffc02c2c7812 */ /* 0x000fe200078ec0ff */
[----:B------:R-:W-:Y:S01]  /*3880*/  @!P0 IMAD R50, R54, 0x48, R53 ;  /* 0x0000004836328824 */ /* 0x000fe200078e0235 */
[----:B------:R-:W-:Y:S01]  /*3890*/  LEA.HI R51, R37, R36, RZ, 0x3 ;  /* 0x0000002425337211 */ /* 0x000fe200078f18ff */
[----:B------:R-:W-:Y:S02]  /*38a0*/  @!P1 IMAD R36, R38, c[0x0][0x180], RZ ;  /* 0x0000600026249a24 */ /* 0x000fe400078e02ff */
[----:B------:R-:W-:Y:S01]  /*38b0*/  @!P0 IMAD R37, R49, c[0x0][0x180], RZ ;  /* 0x0000600031258a24 */ /* 0x000fe200078e02ff */
[----:B------:R-:W-:Y:S01]  /*38c0*/  @!P2 SHF.R.S32.HI R49, RZ, 0x1f, R61 ;  /* 0x0000001fff31a819 */ /* 0x000fe2000001143d */
[----:B------:R-:W-:Y:S02]  /*38d0*/  @!P2 IMAD R38, R60, c[0x0][0x180], RZ ;  /* 0x000060003c26aa24 */ /* 0x000fe400078e02ff */
[----:B------:R-:W-:Y:S01]  /*38e0*/  IMAD.IADD R63, R39, 0x1, -R44 ;  /* 0x00000001273f7824 */ /* 0x000fe200078e0a2c */
[----:B------:R-:W-:Y:S01]  /*38f0*/  @!P0 SHF.R.S32.HI R44, RZ, 0x1f, R56 ;  /* 0x0000001fff2c8819 */ /* 0x000fe20000011438 */
[----:B------:R-:W-:Y:S01]  /*3900*/  @!P1 IMAD R39, R52, 0x48, R45 ;  /* 0x0000004834279824 */ /* 0x000fe200078e022d */
[----:B------:R-:W-:Y:S01]  /*3910*/  @!P1 SHF.R.S32.HI R45, RZ, 0x1f, R57 ;  /* 0x0000001fff2d9819 */ /* 0x000fe20000011439 */
[----:B------:R-:W-:Y:S01]  /*3920*/  @!P2 IMAD R52, R58, 0x48, R55 ;  /* 0x000000483a34a824 */ /* 0x000fe200078e0237 */
[----:B------:R-:W-:-:S02]  /*3930*/  @!P0 IADD3 R55, P4, R56, R37, RZ ;  /* 0x0000002538378210 */ /* 0x000fc40007f9e0ff */
[----:B------:R-:W-:Y:S02]  /*3940*/  @!P2 IADD3 R53, P5, R61, R38, RZ ;  /* 0x000000263d35a210 */ /* 0x000fe40007fbe0ff */
[----:B------:R-:W-:Y:S02]  /*3950*/  @!P1 IADD3 R57, P3, R57, R36, RZ ;  /* 0x0000002439399210 */ /* 0x000fe40007f7e0ff */
[----:B------:R-:W-:Y:S02]  /*3960*/  @!P0 LEA.HI.X.SX32 R56, R37, R44, 0x1, P4 ;  /* 0x0000002c25388211 */ /* 0x000fe400020f0eff */
[----:B------:R-:W-:Y:S01]  /*3970*/  @!P2 LEA.HI.X.SX32 R54, R38, R49, 0x1, P5 ;  /* 0x000000312636a211 */ /* 0x000fe200028f0eff */
[----:B------:R-:W-:Y:S01]  /*3980*/  @!P1 IMAD R49, R39, 0x2, R59 ;  /* 0x0000000227319824 */ /* 0x000fe200078e023b */
[----:B------:R-:W-:Y:S02]  /*3990*/  @!P1 LEA.HI.X.SX32 R58, R36, R45, 0x1, P3 ;  /* 0x0000002d243a9211 */ /* 0x000fe400018f0eff */
[----:B------:R-:W-:-:S02]  /*39a0*/  @!P2 LEA R44, P5, R53, c[0x0][0x160], 0x1 ;  /* 0x00005800352caa11 */ /* 0x000fc400078a08ff */
[----:B------:R-:W-:Y:S02]  /*39b0*/  @!P1 LEA R36, P3, R57, c[0x0][0x160], 0x1 ;  /* 0x0000580039249a11 */ /* 0x000fe400078608ff */
[----:B------:R-:W-:Y:S02]  /*39c0*/  @!P0 LEA R38, P4, R55, c[0x0][0x160], 0x1 ;  /* 0x0000580037268a11 */ /* 0x000fe400078808ff */
[----:B------:R-:W-:Y:S01]  /*39d0*/  @!P2 LEA.HI.X R45, R53, c[0x0][0x164], R54, 0x1, P5 ;  /* 0x00005900352daa11 */ /* 0x000fe200028f0c36 */
[----:B------:R-:W-:Y:S01]  /*39e0*/  @!P2 IMAD R53, R52, 0x2, R59 ;  /* 0x000000023435a824 */ /* 0x000fe200078e023b */
[----:B------:R-:W-:Y:S02]  /*39f0*/  @!P1 LEA.HI.X R37, R57, c[0x0][0x164], R58, 0x1, P3 ;  /* 0x0000590039259a11 */ /* 0x000fe400018f0c3a */
[----:B------:R-:W-:Y:S01]  /*3a00*/  SHF.R.S32.HI R54, RZ, 0x3, R51 ;  /* 0x00000003ff367819 */ /* 0x000fe20000011433 */
[----:B------:R-:W-:Y:S01]  /*3a10*/  @!P0 IMAD R51, R50, 0x2, R59 ;  /* 0x0000000232338824 */ /* 0x000fe200078e023b */
[----:B------:R-:W-:Y:S01]  /*3a20*/  @!P0 LEA.HI.X R39, R55, c[0x0][0x164], R56, 0x1, P4 ;  /* 0x0000590037278a11 */ /* 0x000fe200020f0c38 */
[----:B------:R-:W-:Y:S01]  /*3a30*/  IMAD R55, R46, 0x40, R63 ;  /* 0x000000402e377824 */ /* 0x000fe200078e023f */
[----:B------:R-:W-:Y:S01]  /*3a40*/  @!PT LDS RZ, [RZ] ;  /* 0x00000000fffff984 */ /* 0x000fe20000000800 */
[----:B------:R-:W-:Y:S01]  /*3a50*/  @!PT LDS RZ, [RZ] ;  /* 0x00000000fffff984 */ /* 0x000fe20000000800 */
[----:B------:R-:W-:Y:S01]  /*3a60*/  @!PT LDS RZ, [RZ] ;  /* 0x00000000fffff984 */ /* 0x000fe20000000800 */
[----:B------:R1:W-:Y:S01]  /*3a70*/  @!P1 LDGSTS.E.128 [R49], [R36.64] ;  /* 0x0000000024319fae */ /* 0x0003e2000b921c44 */
[----:B------:R-:W-:-:S03]  /*3a80*/  IMAD.IADD R50, R3, 0x1, R54 ;  /* 0x0000000103327824 */ /* 0x000fc600078e0236 */
[----:B------:R1:W-:Y:S01]  /*3a90*/  @!P0 LDGSTS.E.128 [R51], [R38.64] ;  /* 0x0000000026338fae */ /* 0x0003e2000b921c44 */
[----:B------:R-:W-:Y:S02]  /*3aa0*/  ISETP.GE.AND P1, PT, R55, c[0x0][0x180], PT ;  /* 0x0000600037007a0c */ /* 0x000fe40003f26270 */
[C---:B------:R-:W-:Y:S01]  /*3ab0*/  ISETP.GE.AND P0, PT, R47.reuse, 0x180, PT ;  /* 0x000001802f00780c */ /* 0x040fe20003f06270 */
[----:B------:R1:W-:Y:S01]  /*3ac0*/  @!P2 LDGSTS.E.128 [R53], [R44.64] ;  /* 0x000000002c35afae */ /* 0x0003e2000b921c44 */
[----:B------:R-:W-:Y:S02]  /*3ad0*/  ISETP.GE.OR P1, PT, R50, c[0x0][0x178], P1 ;  /* 0x00005e0032007a0c */ /* 0x000fe40000f26670 */
[----:B------:R-:W-:-:S11]  /*3ae0*/  IADD3 R47, R47, 0x80, RZ ;  /* 0x000000802f2f7810 */ /* 0x000fd60007ffe0ff */
[----:B------:R-:W-:Y:S05]  /*3af0*/  @P1 BRA `(.L_x_36) ;  /* 0x0000009000001947 */ /* 0x000fea0003800000 */
[----:B-1----:R-:W-:Y:S01]  /*3b00*/  IMAD R36, R50, c[0x0][0x180], RZ ;  /* 0x0000600032247a24 */ /* 0x002fe200078e02ff */
[----:B------:R-:W-:Y:S01]  /*3b10*/  SHF.R.S32.HI R37, RZ, 0x1f, R55 ;  /* 0x0000001fff257819 */ /* 0x000fe20000011437 */
[----:B------:R-:W-:-:S03]  /*3b20*/  IMAD R38, R54, 0x48, R63 ;  /* 0x0000004836267824 */ /* 0x000fc600078e023f */
[----:B------:R-:W-:-:S04]  /*3b30*/  IADD3 R39, P1, R55, R36, RZ ;  /* 0x0000002437277210 */ /* 0x000fc80007f3e0ff */
[----:B------:R-:W-:Y:S02]  /*3b40*/  LEA.HI.X.SX32 R44, R36, R37, 0x1, P1 ;  /* 0x00000025242c7211 */ /* 0x000fe400008f0eff */
[----:B------:R-:W-:-:S04]  /*3b50*/  LEA R36, P1, R39, c[0x0][0x160], 0x1 ;  /* 0x0000580027247a11 */ /* 0x000fc800078208ff */
[----:B------:R-:W-:Y:S01]  /*3b60*/  LEA.HI.X R37, R39, c[0x0][0x164], R44, 0x1, P1 ;  /* 0x0000590027257a11 */ /* 0x000fe200008f0c2c */
[----:B------:R-:W-:-:S05]  /*3b70*/  IMAD R39, R38, 0x2, R59 ;  /* 0x0000000226277824 */ /* 0x000fca00078e023b */
[----:B------:R1:W-:Y:S03]  /*3b80*/  LDGSTS.E.128 [R39], [R36.64] ;  /* 0x0000000024277fae */ /* 0x0003e6000b921c44 */
.L_x_36:
[----:B-1----:R-:W-:Y:S05]  /*3b90*/  BSYNC B1 ;  /* 0x0000000000017941 */ /* 0x002fea0003800000 */
.L_x_35:
[----:B------:R-:W-:Y:S01]  /*3ba0*/  IADD3 R48, R48, 0x400, RZ ;  /* 0x0000040030307810 */ /* 0x000fe20007ffe0ff */
[----:B------:R-:W-:Y:S05]  /*3bb0*/  @!P0 BRA `(.L_x_37) ;  /* 0xfffffa0000008947 */ /* 0x000fea000383ffff */
.L_x_28:
[----:B------:R-:W-:Y:S05]  /*3bc0*/  BSYNC B0 ;  /* 0x0000000000007941 */ /* 0x000fea0003800000 */
.L_x_27:
[----:B------:R-:W-:Y:S01]  /*3bd0*/  ISETP.GT.AND P0, PT, R0, 0x7ff, PT ;  /* 0x000007ff0000780c */ /* 0x000fe20003f04270 */
[----:B------:R-:W-:-:S12]  /*3be0*/  BSSY B0, `(.L_x_38) ;  /* 0x00000ac000007945 */ /* 0x000fd80003800000 */
[----:B------:R-:W-:Y:S05]  /*3bf0*/  @P0 BRA `(.L_x_39) ;  /* 0x00000aa000000947 */ /* 0x000fea0003800000 */
[----:B------:R-:W-:Y:S01]  /*3c00*/  ISETP.NE.AND P0, PT, R25, RZ, PT ;  /* 0x000000ff1900720c */ /* 0x000fe20003f05270 */
[----:B-1----:R-:W-:Y:S01]  /*3c10*/  IMAD.MOV.U32 R37, RZ, RZ, 0x8400 ;  /* 0x00008400ff257424 */ /* 0x002fe200078e00ff */
[----:B------:R-:W-:Y:S01]  /*3c20*/  IADD3 R62, R12, 0x1, RZ ;  /* 0x000000010c3e7810 */ /* 0x000fe20007ffe0ff */
[----:B------:R-:W-:Y:S01]  /*3c30*/  BSSY B1, `(.L_x_40) ;  /* 0x0000044000017945 */ /* 0x000fe20003800000 */
[----:B------:R-:W-:Y:S02]  /*3c40*/  IMAD.MOV.U32 R46, RZ, RZ, R0 ;  /* 0x000000ffff2e7224 */ /* 0x000fe400078e0000 */
[----:B------:R-:W-:-:S05]  /*3c50*/  LOP3.LUT R36, R62, 0x1, RZ, 0xc0, !PT ;  /* 0x000000013e247812 */ /* 0x000fca00078ec0ff */
[----:B------:R-:W-:Y:S02]  /*3c60*/  IMAD R57, R36, R37, 0x4880 ;  /* 0x0000488024397424 */ /* 0x000fe400078e0225 */
[----:B------:R-:W-:Y:S05]  /*3c70*/  @!P0 BRA `(.L_x_41) ;  /* 0x000003f000008947 */ /* 0x000fea0003800000 */
[----:B------:R-:W-:Y:S01]  /*3c80*/  IMAD.IADD R36, R27, 0x1, R6 ;  /* 0x000000011b247824 */ /* 0x000fe200078e0206 */
[----:B------:R-:W-:Y:S01]  /*3c90*/  BSSY B2, `(.L_x_42) ;  /* 0x0000012000027945 */ /* 0x000fe20003800000 */
[----:B------:R-:W-:Y:S01]  /*3ca0*/  IMAD R37, R62, 0x40, R181 ;  /* 0x000000403e257824 */ /* 0x000fe200078e02b5 */
[----:B------:R-:W-:Y:S02]  /*3cb0*/  ISETP.NE.AND P1, PT, R25, 0x1, PT ;  /* 0x000000011900780c */ /* 0x000fe40003f25270 */
[----:B------:R-:W-:-:S04]  /*3cc0*/  ISETP.GE.AND P0, PT, R36, c[0x0][0x17c], PT ;  /* 0x00005f0024007a0c */ /* 0x000fc80003f06270 */
[----:B------:R-:W-:-:S13]  /*3cd0*/  ISETP.GE.OR P0, PT, R37, c[0x0][0x180], P0 ;  /* 0x0000600025007a0c */ /* 0x000fda0000706670 */
[----:B------:R-:W-:Y:S05]  /*3ce0*/  @P0 BRA `(.L_x_43) ;  /* 0x000000c000000947 */ /* 0x000fea0003800000 */
[----:B------:R-:W-:Y:S01]  /*3cf0*/  IMAD R37, R37, c[0x0][0x17c], RZ ;  /* 0x00005f0025257a24 */ /* 0x000fe200078e02ff */
[----:B------:R-:W-:Y:S01]  /*3d00*/  SHF.R.S32.HI R44, RZ, 0x1f, R36 ;  /* 0x0000001fff2c7819 */ /* 0x000fe20000011424 */
[----:B------:R-:W-:-:S03]  /*3d10*/  IMAD R38, R181, 0x108, R6 ;  /* 0x00000108b5267824 */ /* 0x000fc600078e0206 */
        /* <DEDUP_REMOVED lines=9> */
.L_x_43:
[----:B------:R-:W-:Y:S05]  /*3db0*/  BSYNC B2 ;  /* 0x0000000000027941 */ /* 0x000fea0003800000 */
.L_x_42:
[----:B------:R-:W-:Y:S01]  /*3dc0*/  IADD3 R46, R0, 0x20, RZ ;  /* 0x00000020002e7810 */ /* 0x000fe20007ffe0ff */
[----:B------:R-:W-:Y:S05]  /*3dd0*/  @!P1 BRA `(.L_x_41) ;  /* 0x0000029000009947 */ /* 0x000fea0003800000 */
[----:B-1----:R-:W-:Y:S01]  /*3de0*/  IMAD.IADD R36, R27, 0x1, R8 ;  /* 0x000000011b247824 */ /* 0x002fe200078e0208 */
        /* <DEDUP_REMOVED lines=18> */
.L_x_45:
[----:B------:R-:W-:Y:S05]  /*3f10*/  BSYNC B2 ;  /* 0x0000000000027941 */ /* 0x000fea0003800000 */
.L_x_44:
[----:B------:R-:W-:Y:S01]  /*3f20*/  IADD3 R46, R0, 0x40, RZ ;  /* 0x00000040002e7810 */ /* 0x000fe20007ffe0ff */
[----:B------:R-:W-:Y:S05]  /*3f30*/  @!P1 BRA `(.L_x_41) ;  /* 0x0000013000009947 */ /* 0x000fea0003800000 */
[----:B-1----:R-:W-:Y:S02]  /*3f40*/  IMAD.IADD R36, R27, 0x1, R10 ;  /* 0x000000011b247824 */ /* 0x002fe400078e020a */
[----:B------:R-:W-:Y:S02]  /*3f50*/  IMAD R37, R62, 0x40, R19 ;  /* 0x000000403e257824 */ /* 0x000fe400078e0213 */
[----:B------:R-:W-:Y:S01]  /*3f60*/  IMAD.MOV.U32 R46, RZ, RZ, R11 ;  /* 0x000000ffff2e7224 */ /* 0x000fe200078e000b */
[----:B------:R-:W-:-:S04]  /*3f70*/  ISETP.GE.AND P0, PT, R36, c[0x0][0x17c], PT ;  /* 0x00005f0024007a0c */ /* 0x000fc80003f06270 */
[----:B------:R-:W-:-:S13]  /*3f80*/  ISETP.GE.OR P0, PT, R37, c[0x0][0x180], P0 ;  /* 0x0000600025007a0c */ /* 0x000fda0000706670 */
[----:B------:R-:W-:Y:S05]  /*3f90*/  @P0 BRA `(.L_x_41) ;  /* 0x000000d000000947 */ /* 0x000fea0003800000 */
[----:B------:R-:W-:Y:S01]  /*3fa0*/  IMAD R37, R37, c[0x0][0x17c], RZ ;  /* 0x00005f0025257a24 */ /* 0x000fe200078e02ff */
[----:B------:R-:W-:Y:S01]  /*3fb0*/  SHF.R.S32.HI R44, RZ, 0x1f, R36 ;  /* 0x0000001fff2c7819 */ /* 0x000fe20000011424 */
[----:B------:R-:W-:Y:S02]  /*3fc0*/  IMAD R38, R19, 0x108, R10 ;  /* 0x0000010813267824 */ /* 0x000fe400078e020a */
[----:B------:R-:W-:Y:S01]  /*3fd0*/  IMAD.MOV.U32 R46, RZ, RZ, R11 ;  /* 0x000000ffff2e7224 */ /* 0x000fe200078e000b */
        /* <DEDUP_REMOVED lines=9> */
.L_x_41:
[----:B------:R-:W-:Y:S05]  /*4070*/  BSYNC B1 ;  /* 0x0000000000017941 */ /* 0x000fea0003800000 */
.L_x_40:
[----:B------:R-:W-:-:S13]  /*4080*/  ISETP.GE.U32.AND P0, PT, R14, 0x60, PT ;  /* 0x000000600e00780c */ /* 0x000fda0003f06070 */
[----:B------:R-:W-:Y:S05]  /*4090*/  @!P0 BRA `(.L_x_39) ;  /* 0x0000060000008947 */ /* 0x000fea0003800000 */
.L_x_48:
[C---:B------:R-:W-:Y:S01]  /*40a0*/  IADD3 R38, R46.reuse, 0x20, RZ ;  /* 0x000000202e267810 */ /* 0x040fe20007ffe0ff */
[C---:B-1----:R-:W-:Y:S01]  /*40b0*/  IMAD.SHL.U32 R36, R46.reuse, 0x8, RZ ;  /* 0x000000082e247824 */ /* 0x042fe200078e00ff */
[----:B------:R-:W-:Y:S01]  /*40c0*/  IADD3 R44, R46, 0x40, RZ ;  /* 0x000000402e2c7810 */ /* 0x000fe20007ffe0ff */
[----:B------:R-:W-:Y:S01]  /*40d0*/  BSSY B1, `(.L_x_46) ;  /* 0x000005b000017945 */ /* 0x000fe20003800000 */
[----:B------:R-:W-:Y:S02]  /*40e0*/  SHF.R.S32.HI R39, RZ, 0x1f, R38 ;  /* 0x0000001fff277819 */ /* 0x000fe40000011426 */
[----:B------:R-:W-:Y:S01]  /*40f0*/  SHF.R.S32.HI R37, RZ, 0x1f, R36 ;  /* 0x0000001fff257819 */ /* 0x000fe20000011424 */
[----:B------:R-:W-:Y:S01]  /*4100*/  IMAD.SHL.U32 R48, R44, 0x8, RZ ;  /* 0x000000082c307824 */ /* 0x000fe200078e00ff */
[----:B------:R-:W-:Y:S01]  /*4110*/  LEA.HI R39, R39, R38, RZ, 0x5 ;  /* 0x0000002627277211 */ /* 0x000fe200078f28ff */
[----:B------:R-:W-:Y:S01]  /*4120*/  IMAD.SHL.U32 R38, R38, 0x8, RZ ;  /* 0x0000000826267824 */ /* 0x000fe200078e00ff */
[----:B------:R-:W-:-:S02]  /*4130*/  LEA.HI R37, R37, R36, RZ, 0x8 ;  /* 0x0000002425257211 */ /* 0x000fc400078f40ff */
[----:B------:R-:W-:Y:S02]  /*4140*/  SHF.R.S32.HI R49, RZ, 0x1f, R48 ;  /* 0x0000001fff317819 */ /* 0x000fe40000011430 */
[----:B------:R-:W-:Y:S02]  /*4150*/  SHF.R.S32.HI R45, RZ, 0x1f, R38 ;  /* 0x0000001fff2d7819 */ /* 0x000fe40000011426 */
[----:B------:R-:W-:Y:S02]  /*4160*/  LOP3.LUT R37, R37, 0xffffff00, RZ, 0xc0, !PT ;  /* 0xffffff0025257812 */ /* 0x000fe400078ec0ff */
[----:B------:R-:W-:Y:S02]  /*4170*/  LEA.HI R45, R45, R38, RZ, 0x8 ;  /* 0x000000262d2d7211 */ /* 0x000fe400078f40ff */
[----:B------:R-:W-:Y:S01]  /*4180*/  LEA.HI R49, R49, R48, RZ, 0x8 ;  /* 0x0000003031317211 */ /* 0x000fe200078f40ff */
[----:B------:R-:W-:Y:S01]  /*4190*/  IMAD.IADD R50, R36, 0x1, -R37 ;  /* 0x0000000124327824 */ /* 0x000fe200078e0a25 */
[----:B------:R-:W-:-:S02]  /*41a0*/  SHF.R.S32.HI R47, RZ, 0x1f, R44 ;  /* 0x0000001fff2f7819 */ /* 0x000fc4000001142c */
[----:B------:R-:W-:Y:S01]  /*41b0*/  LOP3.LUT R45, R45, 0xffffff00, RZ, 0xc0, !PT ;  /* 0xffffff002d2d7812 */ /* 0x000fe200078ec0ff */
[----:B------:R-:W-:Y:S01]  /*41c0*/  IMAD.IADD R55, R27, 0x1, R50 ;  /* 0x000000011b377824 */ /* 0x000fe200078e0232 */
[----:B------:R-:W-:Y:S02]  /*41d0*/  LOP3.LUT R49, R49, 0xffffff00, RZ, 0xc0, !PT ;  /* 0xffffff0031317812 */ /* 0x000fe400078ec0ff */
[----:B------:R-:W-:Y:S01]  /*41e0*/  SHF.R.S32.HI R37, RZ, 0x1f, R46 ;  /* 0x0000001fff257819 */ /* 0x000fe2000001142e */
[----:B------:R-:W-:Y:S01]  /*41f0*/  IMAD.IADD R51, R38, 0x1, -R45 ;  /* 0x0000000126337824 */ /* 0x000fe200078e0a2d */
[----:B------:R-:W-:Y:S01]  /*4200*/  LEA.HI R47, R47, R44, RZ, 0x5 ;  /* 0x0000002c2f2f7211 */ /* 0x000fe200078f28ff */
[----:B------:R-:W-:Y:S01]  /*4210*/  IMAD.IADD R56, R48, 0x1, -R49 ;  /* 0x0000000130387824 */ /* 0x000fe200078e0a31 */
[----:B------:R-:W-:Y:S01]  /*4220*/  LEA.HI R37, R37, R46, RZ, 0x5 ;  /* 0x0000002e25257211 */ /* 0x000fe200078f28ff */
[C---:B------:R-:W-:Y:S01]  /*4230*/  IMAD.IADD R54, R27.reuse, 0x1, R51 ;  /* 0x000000011b367824 */ /* 0x040fe200078e0233 */
[----:B------:R-:W-:Y:S01]  /*4240*/  SHF.R.S32.HI R48, RZ, 0x5, R39 ;  /* 0x00000005ff307819 */ /* 0x000fe20000011427 */
[----:B------:R-:W-:Y:S01]  /*4250*/  IMAD.IADD R59, R27, 0x1, R56 ;  /* 0x000000011b3b7824 */ /* 0x000fe200078e0238 */
[----:B------:R-:W-:-:S02]  /*4260*/  SHF.R.S32.HI R53, RZ, 0x5, R47 ;  /* 0x00000005ff357819 */ /* 0x000fc4000001142f */
[----:B------:R-:W-:Y:S01]  /*4270*/  SHF.R.S32.HI R45, RZ, 0x5, R37 ;  /* 0x00000005ff2d7819 */ /* 0x000fe20000011425 */
[----:B------:R-:W-:Y:S01]  /*4280*/  IMAD R52, R62, 0x40, R48 ;  /* 0x000000403e347824 */ /* 0x000fe200078e0230 */
[----:B------:R-:W-:Y:S01]  /*4290*/  IADD3 R36, R46, 0x60, RZ ;  /* 0x000000602e247810 */ /* 0x000fe20007ffe0ff */
[----:B------:R-:W-:Y:S01]  /*42a0*/  IMAD R58, R62, 0x40, R53 ;  /* 0x000000403e3a7824 */ /* 0x000fe200078e0235 */
[----:B------:R-:W-:Y:S01]  /*42b0*/  ISETP.GE.AND P0, PT, R54, c[0x0][0x17c], PT ;  /* 0x00005f0036007a0c */ /* 0x000fe20003f06270 */
[----:B------:R-:W-:Y:S01]  /*42c0*/  IMAD R47, R62, 0x40, R45 ;  /* 0x000000403e2f7824 */ /* 0x000fe200078e022d */
[----:B------:R-:W-:Y:S01]  /*42d0*/  ISETP.GE.AND P2, PT, R59, c[0x0][0x17c], PT ;  /* 0x00005f003b007a0c */ /* 0x000fe20003f46270 */
[----:B------:R-:W-:Y:S01]  /*42e0*/  IMAD.SHL.U32 R44, R36, 0x8, RZ ;  /* 0x00000008242c7824 */ /* 0x000fe200078e00ff */
[----:B------:R-:W-:Y:S02]  /*42f0*/  ISETP.GE.AND P1, PT, R55, c[0x0][0x17c], PT ;  /* 0x00005f0037007a0c */ /* 0x000fe40003f26270 */
[----:B------:R-:W-:-:S02]  /*4300*/  ISETP.GE.OR P0, PT, R52, c[0x0][0x180], P0 ;  /* 0x0000600034007a0c */ /* 0x000fc40000706670 */
[----:B------:R-:W-:Y:S02]  /*4310*/  ISETP.GE.OR P2, PT, R58, c[0x0][0x180], P2 ;  /* 0x000060003a007a0c */ /* 0x000fe40001746670 */
[----:B------:R-:W-:Y:S02]  /*4320*/  ISETP.GE.OR P1, PT, R47, c[0x0][0x180], P1 ;  /* 0x000060002f007a0c */ /* 0x000fe40000f26670 */
[----:B------:R-:W-:-:S04]  /*4330*/  SHF.R.S32.HI R37, RZ, 0x1f, R44 ;  /* 0x0000001fff257819 */ /* 0x000fc8000001142c */
[----:B------:R-:W-:Y:S02]  /*4340*/  LEA.HI R38, R37, R44, RZ, 0x8 ;  /* 0x0000002c25267211 */ /* 0x000fe400078f40ff */
[----:B------:R-:W-:Y:S01]  /*4350*/  SHF.R.S32.HI R37, RZ, 0x1f, R36 ;  /* 0x0000001fff257819 */ /* 0x000fe20000011424 */
[----:B------:R-:W-:Y:S01]  /*4360*/  @!P0 IMAD R48, R48, 0x108, R51 ;  /* 0x0000010830308824 */ /* 0x000fe200078e0233 */
[----:B------:R-:W-:Y:S01]  /*4370*/  LOP3.LUT R39, R38, 0xffffff00, RZ, 0xc0, !PT ;  /* 0xffffff0026277812 */ /* 0x000fe200078ec0ff */
[----:B------:R-:W-:Y:S01]  /*4380*/  @!P2 IMAD R38, R58, c[0x0][0x17c], RZ ;  /* 0x00005f003a26aa24 */ /* 0x000fe200078e02ff */
[----:B------:R-:W-:Y:S01]  /*4390*/  LEA.HI R49, R37, R36, RZ, 0x5 ;  /* 0x0000002425317211 */ /* 0x000fe200078f28ff */
[----:B------:R-:W-:Y:S02]  /*43a0*/  @!P0 IMAD R37, R52, c[0x0][0x17c], RZ ;  /* 0x00005f0034258a24 */ /* 0x000fe400078e02ff */
[----:B------:R-:W-:Y:S01]  /*43b0*/  @!P1 IMAD R36, R47, c[0x0][0x17c], RZ ;  /* 0x00005f002f249a24 */ /* 0x000fe200078e02ff */
[----:B------:R-:W-:Y:S01]  /*43c0*/  @!P2 SHF.R.S32.HI R47, RZ, 0x1f, R59 ;  /* 0x0000001fff2fa819 */ /* 0x000fe2000001143b */
        /* <DEDUP_REMOVED lines=21> */
[----:B------:R-:W-:Y:S01]  /*4520*/  IMAD.IADD R53, R27, 0x1, R60 ;  /* 0x000000011b357824 */ /* 0x000fe200078e023c */
[----:B------:R-:W-:Y:S01]  /*4530*/  @!PT LDS RZ, [RZ] ;  /* 0x00000000fffff984 */ /* 0x000fe20000000800 */
[----:B------:R-:W-:Y:S01]  /*4540*/  @!PT LDS RZ, [RZ] ;  /* 0x00000000fffff984 */ /* 0x000fe20000000800 */
[----:B------:R-:W-:Y:S01]  /*4550*/  @!PT LDS RZ, [RZ] ;  /* 0x00000000fffff984 */ /* 0x000fe20000000800 */
[----:B------:R1:W-:Y:S01]  /*4560*/  @!P1 LDGSTS.E.128 [R47], [R36.64] ;  /* 0x00000000242f9fae */ /* 0x0003e2000b921c44 */
[----:B------:R-:W-:-:S03]  /*4570*/  IMAD R48, R62, 0x40, R52 ;  /* 0x000000403e307824 */ /* 0x000fc600078e0234 */
[----:B------:R1:W-:Y:S01]  /*4580*/  @!P0 LDGSTS.E.128 [R49], [R38.64] ;  /* 0x0000000026318fae */ /* 0x0003e2000b921c44 */
[----:B------:R-:W-:Y:S02]  /*4590*/  ISETP.GE.AND P1, PT, R53, c[0x0][0x17c], PT ;  /* 0x00005f0035007a0c */ /* 0x000fe40003f26270 */
[----:B------:R-:W-:Y:S01]  /*45a0*/  ISETP.GE.AND P0, PT, R46, 0x780, PT ;  /* 0x000007802e00780c */ /* 0x000fe20003f06270 */
        /* <DEDUP_REMOVED lines=13> */
.L_x_47:
[----:B-1----:R-:W-:Y:S05]  /*4680*/  BSYNC B1 ;  /* 0x0000000000017941 */ /* 0x002fea0003800000 */
.L_x_46:
[----:B------:R-:W-:Y:S05]  /*4690*/  @!P0 BRA `(.L_x_48) ;  /* 0xfffffa0000008947 */ /* 0x000fea000383ffff */
.L_x_39:
[----:B------:R-:W-:Y:S05]  /*46a0*/  BSYNC B0 ;  /* 0x0000000000007941 */ /* 0x000fea0003800000 */
.L_x_38:
[----:B------:R-:W0:Y:S01]  /*46b0*/  LDGDEPBAR ;  /* 0x00000000000079af */ /* 0x000e220000000000 */
[----:B------:R-:W-:-:S05]  /*46c0*/  DEPBAR.LE SB0, 0x0 ;  /* 0x000080000000791a */ /* 0x000fca0000000000 */
.L_x_25:
[----:B------:R-:W-:Y:S02]  /*46d0*/  WARPSYNC 0xffffffff ;  /* 0xffffffff00007948 */ /* 0x000fe40003800000 */
[----:B------:R-:W-:Y:S01]  /*46e0*/  IADD3 R12, R12, 0x1, RZ ;  /* 0x000000010c0c7810 */ /* 0x000fe20007ffe0ff */
[----:B------:R-:W-:Y:S03]  /*46f0*/  BAR.SYNC.DEFER_BLOCKING 0x0 ;  /* 0x0000000000007b1d */ /* 0x000fe60000010000 */
[----:B------:R-:W-:-:S13]  /*4700*/  ISETP.GE.AND P0, PT, R12, R21, PT ;  /* 0x000000150c00720c */ /* 0x000fda0003f06270 */
[----:B------:R-:W-:Y:S01]  /*4710*/  @P0 CALL.REL.NOINC `(.L_x_23) ;  /* 0x0000001000000944 */ /* 0x000fe20003c00000 */
[----:B------:R-:W-:Y:S05]  /*4720*/  BRA `(.L_x_49) ;  /* 0xffffd3e000007947 */ /* 0x000fea000383ffff */
.L_x_23:
[----:B------:R-:W-:-:S13]  /*4730*/  ISETP.GE.AND P0, PT, R0, 0x20, PT ;  /* 0x000000200000780c */ /* 0x000fda0003f06270 */
[----:B------:R-:W-:Y:S05]  /*4740*/  @!P0 EXIT ;  /* 0x000000000000894d */ /* 0x000fea0003800000 */
[----:B------:R-:W-:Y:S02]  /*4750*/  IADD3 R0, R181, -0x1, RZ ;  /* 0xffffffffb5007810 */ /* 0x000fe40007ffe0ff */
[C---:B------:R-:W-:Y:S02]  /*4760*/  IADD3 R2, R27.reuse, 0x10, RZ ;  /* 0x000000101b027810 */ /* 0x040fe40007ffe0ff */
[C---:B------:R-:W-:Y:S01]  /*4770*/  IADD3 R8, R27.reuse, 0x20, RZ ;  /* 0x000000201b087810 */ /* 0x040fe20007ffe0ff */
[----:B------:R-:W-:Y:S01]  /*4780*/  IMAD R3, R0, 0x15, R3 ;  /* 0x0000001500037824 */ /* 0x000fe200078e0203 */
[C---:B------:R-:W-:Y:S02]  /*4790*/  IADD3 R10, R27.reuse, 0x30, RZ ;  /* 0x000000301b0a7810 */ /* 0x040fe40007ffe0ff */
[----:B------:R-:W-:Y:S02]  /*47a0*/  IADD3 R11, R27, 0x40, RZ ;  /* 0x000000401b0b7810 */ /* 0x000fe40007ffe0ff */
[----:B------:R-:W-:-:S04]  /*47b0*/  ISETP.GE.AND P0, PT, R3, c[0x0][0x178], PT ;  /* 0x00005e0003007a0c */ /* 0x000fc80003f06270 */
[----:B------:R-:W-:Y:S02]  /*47c0*/  ISETP.GE.OR P2, PT, R27, c[0x0][0x17c], P0 ;  /* 0x00005f001b007a0c */ /* 0x000fe40000746670 */
[----:B------:R-:W-:Y:S02]  /*47d0*/  ISETP.GE.OR P3, PT, R2, c[0x0][0x17c], P0 ;  /* 0x00005f0002007a0c */ /* 0x000fe40000766670 */
[----:B------:R-:W-:-:S09]  /*47e0*/  ISETP.GE.OR P1, PT, R8, c[0x0][0x17c], P0 ;  /* 0x00005f0008007a0c */ /* 0x000fd20000726670 */
[----:B------:R-:W-:Y:S05]  /*47f0*/  @P2 BRA `(.L_x_50) ;  /* 0x0000015000002947 */ /* 0x000fea0003800000 */
[----:B------:R-:W2:Y:S01]  /*4800*/  S2R R4, SR_LANEID ;  /* 0x0000000000047919 */ /* 0x000ea20000000000 */
[----:B------:R-:W-:Y:S01]  /*4810*/  IMAD R0, R3, c[0x0][0x17c], RZ ;  /* 0x00005f0003007a24 */ /* 0x000fe200078e02ff */
[----:B------:R-:W-:Y:S01]  /*4820*/  SHF.R.S32.HI R5, RZ, 0x1f, R27 ;  /* 0x0000001fff057819 */ /* 0x000fe2000001141b */
[----:B------:R-:W-:Y:S01]  /*4830*/  IMAD.MOV.U32 R9, RZ, RZ, c[0x0][0x17c] ;  /* 0x00005f00ff097624 */ /* 0x000fe200078e00ff */
[----:B------:R-:W-:Y:S02]  /*4840*/  WARPSYNC 0xffffffff ;  /* 0xffffffff00007948 */ /* 0x000fe40003800000 */
[----:B------:R-:W-:Y:S02]  /*4850*/  IADD3 R6, P2, R27, R0, RZ ;  /* 0x000000001b067210 */ /* 0x000fe40007f5e0ff */
[----:B------:R-:W-:Y:S02]  /*4860*/  SHF.R.U32.HI R9, RZ, 0x1, R9 ;  /* 0x00000001ff097819 */ /* 0x000fe40000011609 */
[----:B------:R-:W-:Y:S01]  /*4870*/  LEA.HI.X.SX32 R15, R0, R5, 0x1, P2 ;  /* 0x00000005000f7211 */ /* 0x000fe200010f0eff */
[----:B------:R-:W-:Y:S01]  /*4880*/  IMAD.MOV.U32 R5, RZ, RZ, RZ ;  /* 0x000000ffff057224 */ /* 0x000fe200078e00ff */
[----:B------:R-:W-:-:S02]  /*4890*/  LEA R13, P2, R6, c[0x0][0x170], 0x1 ;  /* 0x00005c00060d7a11 */ /* 0x000fc400078408ff */
[----:B--2---:R-:W-:Y:S02]  /*48a0*/  SHF.R.U32.HI R7, RZ, 0x2, R4 ;  /* 0x00000002ff077819 */ /* 0x004fe40000011604 */
[----:B------:R-:W-:-:S05]  /*48b0*/  LOP3.LUT R4, R4, 0x3, RZ, 0xc0, !PT ;  /* 0x0000000304047812 */ /* 0x000fca00078ec0ff */
[----:B------:R-:W-:Y:S01]  /*48c0*/  IMAD.WIDE.U32 R4, R7, R9, R4 ;  /* 0x0000000907047225 */ /* 0x000fe200078e0004 */
[----:B------:R-:W-:-:S04]  /*48d0*/  LEA.HI.X R7, R6, c[0x0][0x174], R15, 0x1, P2 ;  /* 0x00005d0006077a11 */ /* 0x000fc800010f0c0f */
[----:B------:R-:W-:-:S04]  /*48e0*/  LEA R6, P2, R4, R13, 0x2 ;  /* 0x0000000d04067211 */ /* 0x000fc800078410ff */
[----:B------:R-:W-:-:S05]  /*48f0*/  LEA.HI.X R7, R4, R7, R5, 0x2, P2 ;  /* 0x0000000704077211 */ /* 0x000fca00010f1405 */
[----:B------:R-:W-:Y:S01]  /*4900*/  IMAD.WIDE.U32 R4, R9, 0x20, R6 ;  /* 0x0000002009047825 */ /* 0x000fe200078e0006 */
[----:B------:R2:W-:Y:S04]  /*4910*/  STG.E [R6.64], R32 ;  /* 0x0000002006007986 */ /* 0x0005e8000c101904 */
[----:B------:R2:W-:Y:S04]  /*4920*/  STG.E [R4.64], R33 ;  /* 0x0000002104007986 */ /* 0x0005e8000c101904 */
[----:B------:R2:W-:Y:S04]  /*4930*/  STG.E [R6.64+0x10], R34 ;  /* 0x0000102206007986 */ /* 0x0005e8000c101904 */
[----:B------:R2:W-:Y:S02]  /*4940*/  STG.E [R4.64+0x10], R35 ;  /* 0x0000102304007986 */ /* 0x0005e4000c101904 */
.L_x_50:
[----:B------:R-:W-:Y:S05]  /*4950*/  @P3 BRA `(.L_x_51) ;  /* 0x0000015000003947 */ /* 0x000fea0003800000 */
[----:B--2---:R-:W2:Y:S01]  /*4960*/  S2R R4, SR_LANEID ;  /* 0x0000000000047919 */ /* 0x004ea20000000000 */
[----:B------:R-:W-:Y:S01]  /*4970*/  IMAD R13, R3, c[0x0][0x17c], RZ ;  /* 0x00005f00030d7a24 */ /* 0x000fe200078e02ff */
[----:B------:R-:W-:Y:S01]  /*4980*/  SHF.R.S32.HI R0, RZ, 0x1f, R2 ;  /* 0x0000001fff007819 */ /* 0x000fe20000011402 */
[----:B------:R-:W-:Y:S01]  /*4990*/  IMAD.MOV.U32 R5, RZ, RZ, c[0x0][0x17c] ;  /* 0x00005f00ff057624 */ /* 0x000fe200078e00ff */
[----:B------:R-:W-:Y:S02]  /*49a0*/  WARPSYNC 0xffffffff ;  /* 0xffffffff00007948 */ /* 0x000fe40003800000 */
[----:B------:R-:W-:-:S02]  /*49b0*/  IADD3 R2, P2, R13, R2, RZ ;  /* 0x000000020d027210 */ /* 0x000fc40007f5e0ff */
[----:B------:R-:W-:Y:S01]  /*49c0*/  SHF.R.U32.HI R15, RZ, 0x1, R5 ;  /* 0x00000001ff0f7819 */ /* 0x000fe20000011605 */
[----:B------:R-:W-:Y:S01]  /*49d0*/  IMAD.MOV.U32 R5, RZ, RZ, RZ ;  /* 0x000000ffff057224 */ /* 0x000fe200078e00ff */
[----:B------:R-:W-:Y:S02]  /*49e0*/  LEA.HI.X.SX32 R13, R13, R0, 0x1, P2 ;  /* 0x000000000d0d7211 */ /* 0x000fe400010f0eff */
[----:B------:R-:W-:Y:S02]  /*49f0*/  LEA R9, P2, R2, c[0x0][0x170], 0x1 ;  /* 0x00005c0002097a11 */ /* 0x000fe400078408ff */
        /* <DEDUP_REMOVED lines=11> */
.L_x_51:
[----:B------:R-:W-:Y:S05]  /*4ab0*/  @P1 BRA `(.L_x_52) ;  /* 0x0000015000001947 */ /* 0x000fea0003800000 */
[----:B--2---:R-:W2:Y:S01]  /*4ac0*/  S2R R4, SR_LANEID ;  /* 0x0000000000047919 */ /* 0x004ea20000000000 */
[----:B------:R-:W-:Y:S01]  /*4ad0*/  IMAD R13, R3, c[0x0][0x17c], RZ ;  /* 0x00005f00030d7a24 */ /* 0x000fe200078e02ff */
[----:B------:R-:W-:Y:S01]  /*4ae0*/  SHF.R.S32.HI R0, RZ, 0x1f, R8 ;  /* 0x0000001fff007819 */ /* 0x000fe20000011408 */
[----:B------:R-:W-:Y:S01]  /*4af0*/  IMAD.MOV.U32 R2, RZ, RZ, c[0x0][0x17c] ;  /* 0x00005f00ff027624 */ /* 0x000fe200078e00ff */
[----:B------:R-:W-:Y:S01]  /*4b00*/  WARPSYNC 0xffffffff ;  /* 0xffffffff00007948 */ /* 0x000fe20003800000 */
[----:B------:R-:W-:Y:S01]  /*4b10*/  IMAD.MOV.U32 R5, RZ, RZ, RZ ;  /* 0x000000ffff057224 */ /* 0x000fe200078e00ff */
[----:B------:R-:W-:-:S02]  /*4b20*/  IADD3 R8, P1, R13, R8, RZ ;  /* 0x000000080d087210 */ /* 0x000fc40007f3e0ff */
[----:B------:R-:W-:Y:S02]  /*4b30*/  SHF.R.U32.HI R15, RZ, 0x1, R2 ;  /* 0x00000001ff0f7819 */ /* 0x000fe40000011602 */
        /* <DEDUP_REMOVED lines=13> */
.L_x_52:
[----:B------:R-:W-:Y:S02]  /*4c10*/  ISETP.GE.OR P6, PT, R10, c[0x0][0x17c], P0 ;  /* 0x00005f000a007a0c */ /* 0x000fe400007c6670 */
[----:B------:R-:W-:-:S02]  /*4c20*/  IADD3 R0, R27, 0x50, RZ ;  /* 0x000000501b007810 */ /* 0x000fc40007ffe0ff */
[C---:B------:R-:W-:Y:S02]  /*4c30*/  IADD3 R2, R27.reuse, 0x60, RZ ;  /* 0x000000601b027810 */ /* 0x040fe40007ffe0ff */
[C---:B------:R-:W-:Y:S02]  /*4c40*/  IADD3 R8, R27.reuse, 0x70, RZ ;  /* 0x000000701b087810 */ /* 0x040fe40007ffe0ff */
[----:B------:R-:W-:Y:S02]  /*4c50*/  IADD3 R9, R27, 0x80, RZ ;  /* 0x000000801b097810 */ /* 0x000fe40007ffe0ff */
[----:B------:R-:W-:Y:S02]  /*4c60*/  ISETP.GE.OR P1, PT, R11, c[0x0][0x17c], P0 ;  /* 0x00005f000b007a0c */ /* 0x000fe40000726670 */
[----:B------:R-:W-:Y:S02]  /*4c70*/  ISETP.GE.OR P2, PT, R0, c[0x0][0x17c], P0 ;  /* 0x00005f0000007a0c */ /* 0x000fe40000746670 */
[----:B------:R-:W-:-:S02]  /*4c80*/  ISETP.GE.OR P3, PT, R2, c[0x0][0x17c], P0 ;  /* 0x00005f0002007a0c */ /* 0x000fc40000766670 */
[----:B------:R-:W-:Y:S02]  /*4c90*/  ISETP.GE.OR P4, PT, R8, c[0x0][0x17c], P0 ;  /* 0x00005f0008007a0c */ /* 0x000fe40000786670 */
[----:B------:R-:W-:Y:S02]  /*4ca0*/  ISETP.GE.OR P5, PT, R9, c[0x0][0x17c], P0 ;  /* 0x00005f0009007a0c */ /* 0x000fe400007a6670 */
[C---:B------:R-:W-:Y:S02]  /*4cb0*/  IADD3 R12, R27.reuse, 0x90, RZ ;  /* 0x000000901b0c7810 */ /* 0x040fe40007ffe0ff */
[----:B------:R-:W-:Y:S01]  /*4cc0*/  IADD3 R13, R27, 0xa0, RZ ;  /* 0x000000a01b0d7810 */ /* 0x000fe20007ffe0ff */
[----:B------:R-:W-:Y:S05]  /*4cd0*/  @P6 BRA `(.L_x_53) ;  /* 0x0000015000006947 */ /* 0x000fea0003800000 */
[----:B--2---:R-:W2:Y:S01]  /*4ce0*/  S2R R4, SR_LANEID ;  /* 0x0000000000047919 */ /* 0x004ea20000000000 */
[----:B------:R-:W-:Y:S01]  /*4cf0*/  IMAD R17, R3, c[0x0][0x17c], RZ ;  /* 0x00005f0003117a24 */ /* 0x000fe200078e02ff */
[----:B------:R-:W-:Y:S01]  /*4d00*/  SHF.R.S32.HI R5, RZ, 0x1f, R10 ;  /* 0x0000001fff057819 */ /* 0x000fe2000001140a */
[----:B------:R-:W-:Y:S01]  /*4d10*/  IMAD.MOV.U32 R6, RZ, RZ, c[0x0][0x17c] ;  /* 0x00005f00ff067624 */ /* 0x000fe200078e00ff */
[----:B------:R-:W-:Y:S02]  /*4d20*/  WARPSYNC 0xffffffff ;  /* 0xffffffff00007948 */ /* 0x000fe40003800000 */
[----:B------:R-:W-:-:S02]  /*4d30*/  IADD3 R10, P6, R17, R10, RZ ;  /* 0x0000000a110a7210 */ /* 0x000fc40007fde0ff */
[----:B------:R-:W-:Y:S02]  /*4d40*/  SHF.R.U32.HI R19, RZ, 0x1, R6 ;  /* 0x00000001ff137819 */ /* 0x000fe40000011606 */
[----:B------:R-:W-:Y:S01]  /*4d50*/  LEA.HI.X.SX32 R17, R17, R5, 0x1, P6 ;  /* 0x0000000511117211 */ /* 0x000fe200030f0eff */
[----:B------:R-:W-:Y:S01]  /*4d60*/  IMAD.MOV.U32 R5, RZ, RZ, RZ ;  /* 0x000000ffff057224 */ /* 0x000fe200078e00ff */
        /* <DEDUP_REMOVED lines=12> */
.L_x_53:
        /* <DEDUP_REMOVED lines=22> */
.L_x_54:
        /* <DEDUP_REMOVED lines=22> */
.L_x_55:
        /* <DEDUP_REMOVED lines=22> */
.L_x_56:
        /* <DEDUP_REMOVED lines=22> */
.L_x_57:
        /* <DEDUP_REMOVED lines=22> */
.L_x_58:
[----:B------:R-:W-:Y:S02]  /*5510*/  ISETP.GE.OR P6, PT, R12, c[0x0][0x17c], P0 ;  /* 0x00005f000c007a0c */ /* 0x000fe400007c6670 */
[----:B------:R-:W-:-:S02]  /*5520*/  IADD3 R0, R27, 0xb0, RZ ;  /* 0x000000b01b007810 */ /* 0x000fc40007ffe0ff */
[C---:B------:R-:W-:Y:S02]  /*5530*/  IADD3 R2, R27.reuse, 0xc0, RZ ;  /* 0x000000c01b027810 */ /* 0x040fe40007ffe0ff */
[C---:B------:R-:W-:Y:S02]  /*5540*/  IADD3 R8, R27.reuse, 0xd0, RZ ;  /* 0x000000d01b087810 */ /* 0x040fe40007ffe0ff */
[C---:B------:R-:W-:Y:S02]  /*5550*/  IADD3 R9, R27.reuse, 0xe0, RZ ;  /* 0x000000e01b097810 */ /* 0x040fe40007ffe0ff */
[----:B------:R-:W-:Y:S02]  /*5560*/  IADD3 R27, R27, 0xf0, RZ ;  /* 0x000000f01b1b7810 */ /* 0x000fe40007ffe0ff */
[----:B------:R-:W-:Y:S02]  /*5570*/  ISETP.GE.OR P5, PT, R13, c[0x0][0x17c], P0 ;  /* 0x00005f000d007a0c */ /* 0x000fe400007a6670 */
[----:B------:R-:W-:-:S02]  /*5580*/  ISETP.GE.OR P4, PT, R0, c[0x0][0x17c], P0 ;  /* 0x00005f0000007a0c */ /* 0x000fc40000786670 */
[----:B------:R-:W-:Y:S02]  /*5590*/  ISETP.GE.OR P3, PT, R2, c[0x0][0x17c], P0 ;  /* 0x00005f0002007a0c */ /* 0x000fe40000766670 */
[----:B------:R-:W-:Y:S02]  /*55a0*/  ISETP.GE.OR P2, PT, R8, c[0x0][0x17c], P0 ;  /* 0x00005f0008007a0c */ /* 0x000fe40000746670 */
[----:B------:R-:W-:Y:S02]  /*55b0*/  ISETP.GE.OR P1, PT, R9, c[0x0][0x17c], P0 ;  /* 0x00005f0009007a0c */ /* 0x000fe40000726670 */
[----:B------:R-:W-:Y:S01]  /*55c0*/  ISETP.GE.OR P0, PT, R27, c[0x0][0x17c], P0 ;  /* 0x00005f001b007a0c */ /* 0x000fe20000706670 */
[----:B------:R-:W-:Y:S07]  /*55d0*/  @P6 BRA `(.L_x_59) ;  /* 0x0000015000006947 */ /* 0x000fee0003800000 */
        /* <DEDUP_REMOVED lines=21> */
.L_x_59:
        /* <DEDUP_REMOVED lines=22> */
.L_x_60:
        /* <DEDUP_REMOVED lines=22> */
.L_x_61:
        /* <DEDUP_REMOVED lines=22> */
.L_x_62:
        /* <DEDUP_REMOVED lines=22> */
.L_x_63:
        /* <DEDUP_REMOVED lines=22> */
.L_x_64:
[----:B------:R-:W-:Y:S05]  /*5e10*/  @P0 EXIT ;  /* 0x000000000000094d */ /* 0x000fea0003800000 */
[----:B------:R-:W3:Y:S01]  /*5e20*/  S2R R2, SR_LANEID ;  /* 0x0000000000027919 */ /* 0x000ee20000000000 */
[----:B------:R-:W-:Y:S01]  /*5e30*/  IMAD R3, R3, c[0x0][0x17c], RZ ;  /* 0x00005f0003037a24 */ /* 0x000fe200078e02ff */
[----:B------:R-:W-:Y:S01]  /*5e40*/  SHF.R.S32.HI R0, RZ, 0x1f, R27 ;  /* 0x0000001fff007819 */ /* 0x000fe2000001141b */
[----:B--2---:R-:W-:Y:S01]  /*5e50*/  IMAD.MOV.U32 R4, RZ, RZ, c[0x0][0x17c] ;  /* 0x00005f00ff047624 */ /* 0x004fe200078e00ff */
[----:B------:R-:W-:Y:S02]  /*5e60*/  WARPSYNC 0xffffffff ;  /* 0xffffffff00007948 */ /* 0x000fe40003800000 */
[----:B------:R-:W-:-:S02]  /*5e70*/  IADD3 R27, P0, R3, R27, RZ ;  /* 0x0000001b031b7210 */ /* 0x000fc40007f1e0ff */
[----:B------:R-:W-:Y:S02]  /*5e80*/  SHF.R.U32.HI R9, RZ, 0x1, R4 ;  /* 0x00000001ff097819 */ /* 0x000fe40000011604 */
[----:B------:R-:W-:Y:S01]  /*5e90*/  LEA.HI.X.SX32 R0, R3, R0, 0x1, P0 ;  /* 0x0000000003007211 */ /* 0x000fe200000f0eff */
[----:B------:R-:W-:Y:S01]  /*5ea0*/  IMAD.MOV.U32 R3, RZ, RZ, RZ ;  /* 0x000000ffff037224 */ /* 0x000fe200078e00ff */
[----:B------:R-:W-:Y:S02]  /*5eb0*/  LEA R7, P0, R27, c[0x0][0x170], 0x1 ;  /* 0x00005c001b077a11 */ /* 0x000fe400078008ff */
[----:B---3--:R-:W-:Y:S02]  /*5ec0*/  SHF.R.U32.HI R5, RZ, 0x2, R2 ;  /* 0x00000002ff057819 */ /* 0x008fe40000011602 */
[----:B------:R-:W-:-:S05]  /*5ed0*/  LOP3.LUT R2, R2, 0x3, RZ, 0xc0, !PT ;  /* 0x0000000302027812 */ /* 0x000fca00078ec0ff */
[----:B------:R-:W-:Y:S01]  /*5ee0*/  IMAD.WIDE.U32 R4, R5, R9, R2 ;  /* 0x0000000905047225 */ /* 0x000fe200078e0002 */
[----:B------:R-:W-:-:S04]  /*5ef0*/  LEA.HI.X R3, R27, c[0x0][0x174], R0, 0x1, P0 ;  /* 0x00005d001b037a11 */ /* 0x000fc800000f0c00 */
[----:B------:R-:W-:-:S04]  /*5f00*/  LEA R2, P0, R4, R7, 0x2 ;  /* 0x0000000704027211 */ /* 0x000fc800078010ff */
[----:B------:R-:W-:-:S05]  /*5f10*/  LEA.HI.X R3, R4, R3, R5, 0x2, P0 ;  /* 0x0000000304037211 */ /* 0x000fca00000f1405 */
[----:B------:R-:W-:Y:S01]  /*5f20*/  IMAD.WIDE.U32 R4, R9, 0x20, R2 ;  /* 0x0000002009047825 */ /* 0x000fe200078e0002 */
[----:B------:R-:W-:Y:S04]  /*5f30*/  STG.E [R2.64], R28 ;  /* 0x0000001c02007986 */ /* 0x000fe8000c101904 */
[----:B------:R-:W-:Y:S04]  /*5f40*/  STG.E [R4.64], R29 ;  /* 0x0000001d04007986 */ /* 0x000fe8000c101904 */
[----:B------:R-:W-:Y:S04]  /*5f50*/  STG.E [R2.64+0x10], R164 ;  /* 0x000010a402007986 */ /* 0x000fe8000c101904 */
[----:B------:R-:W-:Y:S01]  /*5f60*/  STG.E [R4.64+0x10], R165 ;  /* 0x000010a504007986 */ /* 0x000fe2000c101904 */
[----:B------:R-:W-:Y:S05]  /*5f70*/  EXIT ;  /* 0x000000000000794d */ /* 0x000fea0003800000 */
.L_x_65:
[----:B------:R-:W-:-:S00]  /*5f80*/  BRA `(.L_x_65) ;  /* 0xfffffff000007947 */ /* 0x000fc0000383ffff */
[----:B------:R-:W-:-:S00]  /*5f90*/  NOP ;  /* 0x0000000000007918 */ /* 0x000fc00000000000 */
        /* <DEDUP_REMOVED lines=14> */
.L_x_66:


//--------------------- .nv.shared.gemm_mma_kernel --------------------------
	.section	.nv.shared.gemm_mma_kernel,"aw",@nobits
	.sectionflags	@""
	.align	16
